// auto-generated by cutlass_sweep.gemm — config: {"arch": "sm_100", "cluster_m": 1, "cluster_n": 1, "dtype": "e4m3", "dtype_b": "e4m3", "layout": "nt", "stages": 0, "tile_k": 64, "tile_m": 64, "tile_n": 176}
#include "cutlass/cutlass.h"
#include "cutlass/gemm/collective/collective_builder.hpp"
#include "cutlass/gemm/device/gemm_universal_adapter.h"
#include "cutlass/gemm/kernel/gemm_universal.hpp"
#include "cutlass/epilogue/collective/collective_builder.hpp"

using ElemA = cutlass::float_e4m3_t;
using ElemB = cutlass::float_e4m3_t;
using ElemCD = cutlass::float_e4m3_t;
using Acc  = float;
using TileShape    = cute::Shape<cute::_64, cute::_176, cute::_64>;
using ClusterShape = cute::Shape<cute::_1, cute::_1, cute::_1>;

using CollectiveEpilogue = typename cutlass::epilogue::collective::CollectiveBuilder<
    cutlass::arch::Sm100, cutlass::arch::OpClassTensorOp,
    TileShape, ClusterShape,
    cutlass::epilogue::collective::EpilogueTileAuto,
    Acc, Acc,
    ElemCD, cutlass::layout::RowMajor, 128 / cutlass::sizeof_bits<ElemCD>::value,
    ElemCD, cutlass::layout::RowMajor, 128 / cutlass::sizeof_bits<ElemCD>::value,
    cutlass::epilogue::collective::EpilogueScheduleAuto
  >::CollectiveOp;

using CollectiveMainloop = typename cutlass::gemm::collective::CollectiveBuilder<
    cutlass::arch::Sm100, cutlass::arch::OpClassTensorOp,
    ElemA, cutlass::layout::RowMajor, 128 / cutlass::sizeof_bits<ElemA>::value,
    ElemB, cutlass::layout::ColumnMajor, 128 / cutlass::sizeof_bits<ElemB>::value,
    Acc,
    TileShape, ClusterShape,
    cutlass::gemm::collective::StageCountAutoCarveout<static_cast<int>(sizeof(typename CollectiveEpilogue::SharedStorage))>,
    cutlass::gemm::collective::KernelScheduleAuto
  >::CollectiveOp;

using GemmKernel = cutlass::gemm::kernel::GemmUniversal<
    cute::Shape<int,int,int,int>,
    CollectiveMainloop,
    CollectiveEpilogue
>;
using Gemm = cutlass::gemm::device::GemmUniversalAdapter<GemmKernel>;

// Force the device kernel symbol into the cubin without needing a host main.
auto* _anchor = &cutlass::device_kernel<GemmKernel>;


// ===== COMPILED SASS (sm_100a) =====

	.target	sm_100a

	.elftype	@"ET_EXEC"


//--------------------- .note.nv.tkinfo           --------------------------
	.section	.note.nv.tkinfo,"",@"SHT_NOTE"
	.sectionflags	@"SHF_NOTE_NV_TKINFO"
	.tkinfo
        /*0018*/ 	.word	0x00000002
        /*0030*/ 	.string	""
        /*0030*/ 	.string	"ptxas"
        /*0030*/ 	.string	"Cuda compilation tools, release 13.0, V13.0.88"
        /*0030*/ 	.string	"Build cuda_13.0.r13.0/compiler.36424714_0"
        /*0030*/ 	.string	"-arch sm_100a -m 64 "



//--------------------- .note.nv.cuinfo           --------------------------
	.section	.note.nv.cuinfo,"",@"SHT_NOTE"
	.sectionflags	@"SHF_NOTE_NV_CUINFO"
        /*0018*/ 	.short	0x0002
        /*001a*/ 	.short	0x0064
        /*001c*/ 	.short	0x0082
	.zero		2


//--------------------- .nv.info                  --------------------------
	.section	.nv.info,"",@"SHT_CUDA_INFO"
	.align	4


	//----- nvinfo : EIATTR_REGCOUNT
	.align		4
        /*0000*/ 	.byte	0x04, 0x2f
        /*0002*/ 	.short	(.L_16 - .L_15)
	.align		4
.L_15:
        /*0004*/ 	.word	index@(_ZN7cutlass13device_kernelINS_4gemm6kernel13GemmUniversalIN4cute5tupleIJiiiiEEENS1_10collective13CollectiveMmaINS1_35MainloopSm100TmaUmmaWarpSpecializedILi13ELi2ELi4ENS5_IJNS4_1CILi1EEESB_SB_EEEEENS5_IJNSA_ILi64EEENSA_ILi176EEESE_EEENS_12float_e4m3_tENS5_IJlSB_lEEESH_SI_NS4_8TiledMMAINS4_8MMA_AtomIJNS4_10MMA_TraitsINS4_19SM100_MMA_F8F6F4_SSEJSH_SH_fSE_SF_NS4_17integral_constantINS4_4UMMA5MajorELSP_0EEESQ_NSN_INSO_7ScaleInELSR_0EEESS_EEEEEENS4_6LayoutISC_NS5_IJNSA_ILi0EEESW_SW_EEEEENS5_IJNS4_10UnderscoreESZ_SZ_EEEEENS4_13SM90_TMA_LOADENS4_14ComposedLayoutINS4_7SwizzleILi2ELi4ELi3EEENS4_18smem_ptr_flag_bitsILi8EEENSV_INS5_IJNSA_ILi8EEESE_EEENS5_IJSE_SB_EEEEEEEvNS4_8identityES12_S1C_vS1D_EENS_8epilogue10collective18CollectiveEpilogueINS1F_23Sm100TmaWarpSpecializedILi1ELi1ELi88ELb0ELb0EEEJSG_NS5_IJNSV_ISE_SB_EENSV_ISF_SB_EEEEESH_SI_SH_SI_NS1F_6fusion15FusionCallbacksIS1J_NS1N_17LinearCombinationISH_fSH_fLNS_15FloatRoundStyleE2EEESG_S1M_JEEENS4_5SM1004TMEM4LOAD25SM100_TMEM_LOAD_16dp32b8xES12_NS13_INS14_ILi0ELi4ELi3EEES17_NSV_INS5_IJS18_NSA_ILi16EEEEEENS5_IJS1Y_SB_EEEEEEENS4_39AutoVectorizingCopyWithAssumedAlignmentILi128EEENS4_14SM90_TMA_STOREES22_S24_S24_EEEvvEEEEvNT_6ParamsE)
        /*0008*/ 	.word	0x000000d4


	//----- nvinfo : EIATTR_FRAME_SIZE
	.align		4
.L_16:
        /*000c*/ 	.byte	0x04, 0x11
        /*000e*/ 	.short	(.L_18 - .L_17)
	.align		4
.L_17:
        /*0010*/ 	.word	index@($__internal_2_$__cuda_sm10x_tcgen05_guardrail_trap_unallocated_columns_being_dealloced)
        /*0014*/ 	.word	0x00000000


	//----- nvinfo : EIATTR_FRAME_SIZE
	.align		4
.L_18:
        /*0018*/ 	.byte	0x04, 0x11
        /*001a*/ 	.short	(.L_20 - .L_19)
	.align		4
.L_19:
        /*001c*/ 	.word	index@($__internal_1_$__cuda_sm10x_tcgen05_guardrail_trap_phase_invalid_during_alloc)
        /*0020*/ 	.word	0x00000000


	//----- nvinfo : EIATTR_FRAME_SIZE
	.align		4
.L_20:
        /*0024*/ 	.byte	0x04, 0x11
        /*0026*/ 	.short	(.L_22 - .L_21)
	.align		4
.L_21:
        /*0028*/ 	.word	index@($__internal_0_$__cuda_sm10x_tcgen05_guardrail_trap_col_being_dealloced_not_returned_by_alloc)
        /*002c*/ 	.word	0x00000000


	//----- nvinfo : EIATTR_FRAME_SIZE
	.align		4
.L_22:
        /*0030*/ 	.byte	0x04, 0x11
        /*0032*/ 	.short	(.L_24 - .L_23)
	.align		4
.L_23:
        /*0034*/ 	.word	index@(_ZN7cutlass13device_kernelINS_4gemm6kernel13GemmUniversalIN4cute5tupleIJiiiiEEENS1_10collective13CollectiveMmaINS1_35MainloopSm100TmaUmmaWarpSpecializedILi13ELi2ELi4ENS5_IJNS4_1CILi1EEESB_SB_EEEEENS5_IJNSA_ILi64EEENSA_ILi176EEESE_EEENS_12float_e4m3_tENS5_IJlSB_lEEESH_SI_NS4_8TiledMMAINS4_8MMA_AtomIJNS4_10MMA_TraitsINS4_19SM100_MMA_F8F6F4_SSEJSH_SH_fSE_SF_NS4_17integral_constantINS4_4UMMA5MajorELSP_0EEESQ_NSN_INSO_7ScaleInELSR_0EEESS_EEEEEENS4_6LayoutISC_NS5_IJNSA_ILi0EEESW_SW_EEEEENS5_IJNS4_10UnderscoreESZ_SZ_EEEEENS4_13SM90_TMA_LOADENS4_14ComposedLayoutINS4_7SwizzleILi2ELi4ELi3EEENS4_18smem_ptr_flag_bitsILi8EEENSV_INS5_IJNSA_ILi8EEESE_EEENS5_IJSE_SB_EEEEEEEvNS4_8identityES12_S1C_vS1D_EENS_8epilogue10collective18CollectiveEpilogueINS1F_23Sm100TmaWarpSpecializedILi1ELi1ELi88ELb0ELb0EEEJSG_NS5_IJNSV_ISE_SB_EENSV_ISF_SB_EEEEESH_SI_SH_SI_NS1F_6fusion15FusionCallbacksIS1J_NS1N_17LinearCombinationISH_fSH_fLNS_15FloatRoundStyleE2EEESG_S1M_JEEENS4_5SM1004TMEM4LOAD25SM100_TMEM_LOAD_16dp32b8xES12_NS13_INS14_ILi0ELi4ELi3EEES17_NSV_INS5_IJS18_NSA_ILi16EEEEEENS5_IJS1Y_SB_EEEEEEENS4_39AutoVectorizingCopyWithAssumedAlignmentILi128EEENS4_14SM90_TMA_STOREES22_S24_S24_EEEvvEEEEvNT_6ParamsE)
        /*0038*/ 	.word	0x00000000


	//----- nvinfo : EIATTR_MIN_STACK_SIZE
	.align		4
.L_24:
        /*003c*/ 	.byte	0x04, 0x12
        /*003e*/ 	.short	(.L_26 - .L_25)
	.align		4
.L_25:
        /*0040*/ 	.word	index@(_ZN7cutlass13device_kernelINS_4gemm6kernel13GemmUniversalIN4cute5tupleIJiiiiEEENS1_10collective13CollectiveMmaINS1_35MainloopSm100TmaUmmaWarpSpecializedILi13ELi2ELi4ENS5_IJNS4_1CILi1EEESB_SB_EEEEENS5_IJNSA_ILi64EEENSA_ILi176EEESE_EEENS_12float_e4m3_tENS5_IJlSB_lEEESH_SI_NS4_8TiledMMAINS4_8MMA_AtomIJNS4_10MMA_TraitsINS4_19SM100_MMA_F8F6F4_SSEJSH_SH_fSE_SF_NS4_17integral_constantINS4_4UMMA5MajorELSP_0EEESQ_NSN_INSO_7ScaleInELSR_0EEESS_EEEEEENS4_6LayoutISC_NS5_IJNSA_ILi0EEESW_SW_EEEEENS5_IJNS4_10UnderscoreESZ_SZ_EEEEENS4_13SM90_TMA_LOADENS4_14ComposedLayoutINS4_7SwizzleILi2ELi4ELi3EEENS4_18smem_ptr_flag_bitsILi8EEENSV_INS5_IJNSA_ILi8EEESE_EEENS5_IJSE_SB_EEEEEEEvNS4_8identityES12_S1C_vS1D_EENS_8epilogue10collective18CollectiveEpilogueINS1F_23Sm100TmaWarpSpecializedILi1ELi1ELi88ELb0ELb0EEEJSG_NS5_IJNSV_ISE_SB_EENSV_ISF_SB_EEEEESH_SI_SH_SI_NS1F_6fusion15FusionCallbacksIS1J_NS1N_17LinearCombinationISH_fSH_fLNS_15FloatRoundStyleE2EEESG_S1M_JEEENS4_5SM1004TMEM4LOAD25SM100_TMEM_LOAD_16dp32b8xES12_NS13_INS14_ILi0ELi4ELi3EEES17_NSV_INS5_IJS18_NSA_ILi16EEEEEENS5_IJS1Y_SB_EEEEEEENS4_39AutoVectorizingCopyWithAssumedAlignmentILi128EEENS4_14SM90_TMA_STOREES22_S24_S24_EEEvvEEEEvNT_6ParamsE)
        /*0044*/ 	.word	0x00000000
.L_26:


//--------------------- .nv.compat                --------------------------
	.section	.nv.compat,"",@"SHT_CUDA_COMPAT_INFO"
	.align	4
        /*0000*/ 	.byte	0x02, 0x09, 0x01, 0x00, 0x02, 0x02, 0x02, 0x00, 0x02, 0x05, 0x05, 0x00, 0x03, 0x07, 0x01, 0x01
        /*0010*/ 	.byte	0x02, 0x03, 0x01, 0x00, 0x02, 0x06, 0x01, 0x00, 0x04, 0x0b, 0x08, 0x00, 0x09, 0x00, 0x00, 0x00
        /*0020*/ 	.byte	0x00, 0x00, 0x00, 0x00


//--------------------- .nv.info._ZN7cutlass13device_kernelINS_4gemm6kernel13GemmUniversalIN4cute5tupleIJiiiiEEENS1_10collective13CollectiveMmaINS1_35MainloopSm100TmaUmmaWarpSpecializedILi13ELi2ELi4ENS5_IJNS4_1CILi1EEESB_SB_EEEEENS5_IJNSA_ILi64EEENSA_ILi176EEESE_EEENS_12float_e4m3_tENS5_IJlSB_lEEESH_SI_NS4_8TiledMMAINS4_8MMA_AtomIJNS4_10MMA_TraitsINS4_19SM100_MMA_F8F6F4_SSEJSH_SH_fSE_SF_NS4_17integral_constantINS4_4UMMA5MajorELSP_0EEESQ_NSN_INSO_7ScaleInELSR_0EEESS_EEEEEENS4_6LayoutISC_NS5_IJNSA_ILi0EEESW_SW_EEEEENS5_IJNS4_10UnderscoreESZ_SZ_EEEEENS4_13SM90_TMA_LOADENS4_14ComposedLayoutINS4_7SwizzleILi2ELi4ELi3EEENS4_18smem_ptr_flag_bitsILi8EEENSV_INS5_IJNSA_ILi8EEESE_EEENS5_IJSE_SB_EEEEEEEvNS4_8identityES12_S1C_vS1D_EENS_8epilogue10collective18CollectiveEpilogueINS1F_23Sm100TmaWarpSpecializedILi1ELi1ELi88ELb0ELb0EEEJSG_NS5_IJNSV_ISE_SB_EENSV_ISF_SB_EEEEESH_SI_SH_SI_NS1F_6fusion15FusionCallbacksIS1J_NS1N_17LinearCombinationISH_fSH_fLNS_15FloatRoundStyleE2EEESG_S1M_JEEENS4_5SM1004TMEM4LOAD25SM100_TMEM_LOAD_16dp32b8xES12_NS13_INS14_ILi0ELi4ELi3EEES17_NSV_INS5_IJS18_NSA_ILi16EEEEEENS5_IJS1Y_SB_EEEEEEENS4_39AutoVectorizingCopyWithAssumedAlignmentILi128EEENS4_14SM90_TMA_STOREES22_S24_S24_EEEvvEEEEvNT_6ParamsE --------------------------
	.section	.nv.info._ZN7cutlass13device_kernelINS_4gemm6kernel13GemmUniversalIN4cute5tupleIJiiiiEEENS1_10collective13CollectiveMmaINS1_35MainloopSm100TmaUmmaWarpSpecializedILi13ELi2ELi4ENS5_IJNS4_1CILi1EEESB_SB_EEEEENS5_IJNSA_ILi64EEENSA_ILi176EEESE_EEENS_12float_e4m3_tENS5_IJlSB_lEEESH_SI_NS4_8TiledMMAINS4_8MMA_AtomIJNS4_10MMA_TraitsINS4_19SM100_MMA_F8F6F4_SSEJSH_SH_fSE_SF_NS4_17integral_constantINS4_4UMMA5MajorELSP_0EEESQ_NSN_INSO_7ScaleInELSR_0EEESS_EEEEEENS4_6LayoutISC_NS5_IJNSA_ILi0EEESW_SW_EEEEENS5_IJNS4_10UnderscoreESZ_SZ_EEEEENS4_13SM90_TMA_LOADENS4_14ComposedLayoutINS4_7SwizzleILi2ELi4ELi3EEENS4_18smem_ptr_flag_bitsILi8EEENSV_INS5_IJNSA_ILi8EEESE_EEENS5_IJSE_SB_EEEEEEEvNS4_8identityES12_S1C_vS1D_EENS_8epilogue10collective18CollectiveEpilogueINS1F_23Sm100TmaWarpSpecializedILi1ELi1ELi88ELb0ELb0EEEJSG_NS5_IJNSV_ISE_SB_EENSV_ISF_SB_EEEEESH_SI_SH_SI_NS1F_6fusion15FusionCallbacksIS1J_NS1N_17LinearCombinationISH_fSH_fLNS_15FloatRoundStyleE2EEESG_S1M_JEEENS4_5SM1004TMEM4LOAD25SM100_TMEM_LOAD_16dp32b8xES12_NS13_INS14_ILi0ELi4ELi3EEES17_NSV_INS5_IJS18_NSA_ILi16EEEEEENS5_IJS1Y_SB_EEEEEEENS4_39AutoVectorizingCopyWithAssumedAlignmentILi128EEENS4_14SM90_TMA_STOREES22_S24_S24_EEEvvEEEEvNT_6ParamsE,"",@"SHT_CUDA_INFO"
	.sectionflags	@""
	.align	4


	//----- nvinfo : EIATTR_CUDA_API_VERSION
	.align		4
        /*0000*/ 	.byte	0x04, 0x37
        /*0002*/ 	.short	(.L_28 - .L_27)
.L_27:
        /*0004*/ 	.word	0x00000082


	//----- nvinfo : EIATTR_KPARAM_INFO
	.align		4
.L_28:
        /*0008*/ 	.byte	0x04, 0x17
        /*000a*/ 	.short	(.L_30 - .L_29)
.L_29:
        /*000c*/ 	.word	0x00000000
        /*0010*/ 	.short	0x0000
        /*0012*/ 	.short	0x0000
        /*0014*/ 	.byte	0x00, 0xf0, 0x01, 0x20


	//----- nvinfo : EIATTR_AT_ENTRY_FRAGMENTS
	.align		4
.L_30:
        /*0018*/ 	.byte	0x04, 0x4f
        /*001a*/ 	.short	(.L_32 - .L_31)


	//   ....[0]....
.L_31:
        /*001c*/ 	.word	0x00000006


	//----- nvinfo : EIATTR_RESERVED_SMEM_USED
	.align		4
.L_32:
        /*0020*/ 	.byte	0x01, 0x41
	.zero		2


	//----- nvinfo : EIATTR_SPARSE_MMA_MASK
	.align		4
        /*0024*/ 	.byte	0x03, 0x50
        /*0026*/ 	.short	0x0000


	//----- nvinfo : EIATTR_TCGEN05_1CTA_USED
	.align		4
        /*0028*/ 	.byte	0x01, 0x51
	.zero		2


	//----- nvinfo : EIATTR_MAXREG_COUNT
	.align		4
        /*002c*/ 	.byte	0x03, 0x1b
        /*002e*/ 	.short	0x00ff


	//----- nvinfo : EIATTR_NUM_BARRIERS
	.align		4
        /*0030*/ 	.byte	0x02, 0x4c
        /*0032*/ 	.byte	0x07
	.zero		1


	//----- nvinfo : EIATTR_EXTERNS
	.align		4
        /*0034*/ 	.byte	0x04, 0x0f
        /*0036*/ 	.short	(.L_34 - .L_33)


	//   ....[0]....
	.align		4
.L_33:
        /*0038*/ 	.word	index@(__assertfail)


	//----- nvinfo : EIATTR_MERCURY_ISA_VERSION
	.align		4
.L_34:
        /*003c*/ 	.byte	0x03, 0x5f
        /*003e*/ 	.short	0x0101


	//----- nvinfo : EIATTR_INT_WARP_WIDE_INSTR_OFFSETS
	.align		4
        /*0040*/ 	.byte	0x04, 0x31
        /*0042*/ 	.short	(.L_36 - .L_35)


	//   ....[0]....
.L_35:
        /*0044*/ 	.word	0x00001ec0


	//   ....[1]....
        /*0048*/ 	.word	0x00003d90


	//   ....[2]....
        /*004c*/ 	.word	0x00003db0


	//   ....[3]....
        /*0050*/ 	.word	0x00003de0


	//   ....[4]....
        /*0054*/ 	.word	0x00004850


	//   ....[5]....
        /*0058*/ 	.word	0x000048e0


	//   ....[6]....
        /*005c*/ 	.word	0x00004910


	//   ....[7]....
        /*0060*/ 	.word	0x00004950


	//   ....[8]....
        /*0064*/ 	.word	0x00004ac0


	//   ....[9]....
        /*0068*/ 	.word	0x00004b20


	//   ....[10]....
        /*006c*/ 	.word	0x00004b80


	//   ....[11]....
        /*0070*/ 	.word	0x00004be0


	//   ....[12]....
        /*0074*/ 	.word	0x00004c00


	//   ....[13]....
        /*0078*/ 	.word	0x00004c20


	//   ....[14]....
        /*007c*/ 	.word	0x00004c90


	//   ....[15]....
        /*0080*/ 	.word	0x00004cb0


	//----- nvinfo : EIATTR_COOP_GROUP_MASK_REGIDS
	.align		4
.L_36:
        /*0084*/ 	.byte	0x04, 0x29
        /*0086*/ 	.short	(.L_38 - .L_37)


	//   ....[0]....
.L_37:
        /*0088*/ 	.word	0xffffffff


	//   ....[1]....
        /*008c*/ 	.word	0xffffffff


	//   ....[2]....
        /*0090*/ 	.word	0xffffffff


	//   ....[3]....
        /*0094*/ 	.word	0xffffffff


	//   ....[4]....
        /*0098*/ 	.word	0xffffffff


	//   ....[5]....
        /*009c*/ 	.word	0xffffffff


	//   ....[6]....
        /*00a0*/ 	.word	0xffffffff


	//   ....[7]....
        /*00a4*/ 	.word	0xffffffff


	//   ....[8]....
        /*00a8*/ 	.word	0xffffffff


	//   ....[9]....
        /*00ac*/ 	.word	0xffffffff


	//   ....[10]....
        /*00b0*/ 	.word	0xffffffff


	//   ....[11]....
        /*00b4*/ 	.word	0xffffffff


	//   ....[12]....
        /*00b8*/ 	.word	0xffffffff


	//----- nvinfo : EIATTR_COOP_GROUP_INSTR_OFFSETS
	.align		4
.L_38:
        /*00bc*/ 	.byte	0x04, 0x28
        /*00be*/ 	.short	(.L_40 - .L_39)


	//   ....[0]....
.L_39:
        /*00c0*/ 	.word	0x00000090


	//   ....[1]....
        /*00c4*/ 	.word	0x000004c0


	//   ....[2]....
        /*00c8*/ 	.word	0x00000780


	//   ....[3]....
        /*00cc*/ 	.word	0x000008c0


	//   ....[4]....
        /*00d0*/ 	.word	0x000009c0


	//   ....[5]....
        /*00d4*/ 	.word	0x00000b30


	//   ....[6]....
        /*00d8*/ 	.word	0x00000cd0


	//   ....[7]....
        /*00dc*/ 	.word	0x00001da0


	//   ....[8]....
        /*00e0*/ 	.word	0x00003090


	//   ....[9]....
        /*00e4*/ 	.word	0x000032a0


	//   ....[10]....
        /*00e8*/ 	.word	0x000032d0


	//   ....[11]....
        /*00ec*/ 	.word	0x00003c70


	//   ....[12]....
        /*00f0*/ 	.word	0x00003ea0


	//----- nvinfo : EIATTR_VRC_CTA_INIT_COUNT
	.align		4
.L_40:
        /*00f4*/ 	.byte	0x02, 0x4a
        /*00f6*/ 	.byte	0x80
	.zero		1


	//----- nvinfo : EIATTR_SYSCALL_OFFSETS
	.align		4
        /*00f8*/ 	.byte	0x04, 0x46
        /*00fa*/ 	.short	(.L_42 - .L_41)


	//   ....[0]....
.L_41:
        /*00fc*/ 	.word	0x00005e20


	//   ....[1]....
        /*0100*/ 	.word	0x00005fa0


	//   ....[2]....
        /*0104*/ 	.word	0x00006120


	//   ....[3]....
        /*0108*/ 	.word	0x000062a0


	//   ....[4]....
        /*010c*/ 	.word	0x00006420


	//   ....[5]....
        /*0110*/ 	.word	0x000065a0


	//   ....[6]....
        /*0114*/ 	.word	0x00006720


	//   ....[7]....
        /*0118*/ 	.word	0x000068a0


	//   ....[8]....
        /*011c*/ 	.word	0x00006a20


	//   ....[9]....
        /*0120*/ 	.word	0x00006ba0


	//   ....[10]....
        /*0124*/ 	.word	0x00006d20


	//----- nvinfo : EIATTR_MBARRIER_INSTR_OFFSETS
	.align		4
.L_42:
        /*0128*/ 	.byte	0x04, 0x39
        /*012a*/ 	.short	(.L_44 - .L_43)


	//   ....[0]....
.L_43:
        /*012c*/ 	.word	0x000005c0
        /*0130*/ 	.word	0x000000ff
        /*0134*/ 	.word	0x00000000
        /*0138*/ 	.short	0x0100
        /*013a*/ 	.byte	0x05
	.zero		1


	//   ....[1]....
        /*013c*/ 	.word	0x000005d0
        /*0140*/ 	.word	0x000000ff
        /*0144*/ 	.word	0x00000068
        /*0148*/ 	.short	0x0100
        /*014a*/ 	.byte	0x05
	.zero		1


	//   ....[2]....
        /*014c*/ 	.word	0x000005e0
        /*0150*/ 	.word	0x000000ff
        /*0154*/ 	.word	0x00000008
        /*0158*/ 	.short	0x0100
        /*015a*/ 	.byte	0x05
	.zero		1


	//   ....[3]....
        /*015c*/ 	.word	0x000005f0
        /*0160*/ 	.word	0x000000ff
        /*0164*/ 	.word	0x00000070
        /*0168*/ 	.short	0x0100
        /*016a*/ 	.byte	0x05
	.zero		1


	//   ....[4]....
        /*016c*/ 	.word	0x00000600
        /*0170*/ 	.word	0x000000ff
        /*0174*/ 	.word	0x00000010
        /*0178*/ 	.short	0x0100
        /*017a*/ 	.byte	0x05
	.zero		1


	//   ....[5]....
        /*017c*/ 	.word	0x00000610
        /*0180*/ 	.word	0x000000ff
        /*0184*/ 	.word	0x00000078
        /*0188*/ 	.short	0x0100
        /*018a*/ 	.byte	0x05
	.zero		1


	//   ....[6]....
        /*018c*/ 	.word	0x00000620
        /*0190*/ 	.word	0x000000ff
        /*0194*/ 	.word	0x00000018
        /*0198*/ 	.short	0x0100
        /*019a*/ 	.byte	0x05
	.zero		1


	//   ....[7]....
        /*019c*/ 	.word	0x00000630
        /*01a0*/ 	.word	0x000000ff
        /*01a4*/ 	.word	0x00000080
        /*01a8*/ 	.short	0x0100
        /*01aa*/ 	.byte	0x05
	.zero		1


	//   ....[8]....
        /*01ac*/ 	.word	0x00000640
        /*01b0*/ 	.word	0x000000ff
        /*01b4*/ 	.word	0x00000020
        /*01b8*/ 	.short	0x0100
        /*01ba*/ 	.byte	0x05
	.zero		1


	//   ....[9]....
        /*01bc*/ 	.word	0x00000650
        /*01c0*/ 	.word	0x000000ff
        /*01c4*/ 	.word	0x00000088
        /*01c8*/ 	.short	0x0100
        /*01ca*/ 	.byte	0x05
	.zero		1


	//   ....[10]....
        /*01cc*/ 	.word	0x00000660
        /*01d0*/ 	.word	0x000000ff
        /*01d4*/ 	.word	0x00000028
        /*01d8*/ 	.short	0x0100
        /*01da*/ 	.byte	0x05
	.zero		1


	//   ....[11]....
        /*01dc*/ 	.word	0x00000670
        /*01e0*/ 	.word	0x000000ff
        /*01e4*/ 	.word	0x00000090
        /*01e8*/ 	.short	0x0100
        /*01ea*/ 	.byte	0x05
	.zero		1


	//   ....[12]....
        /*01ec*/ 	.word	0x00000680
        /*01f0*/ 	.word	0x000000ff
        /*01f4*/ 	.word	0x00000030
        /*01f8*/ 	.short	0x0100
        /*01fa*/ 	.byte	0x05
	.zero		1


	//   ....[13]....
        /*01fc*/ 	.word	0x00000690
        /*0200*/ 	.word	0x000000ff
        /*0204*/ 	.word	0x00000098
        /*0208*/ 	.short	0x0100
        /*020a*/ 	.byte	0x05
	.zero		1


	//   ....[14]....
        /*020c*/ 	.word	0x000006a0
        /*0210*/ 	.word	0x000000ff
        /*0214*/ 	.word	0x00000038
        /*0218*/ 	.short	0x0100
        /*021a*/ 	.byte	0x05
	.zero		1


	//   ....[15]....
        /*021c*/ 	.word	0x000006b0
        /*0220*/ 	.word	0x000000ff
        /*0224*/ 	.word	0x000000a0
        /*0228*/ 	.short	0x0100
        /*022a*/ 	.byte	0x05
	.zero		1


	//   ....[16]....
        /*022c*/ 	.word	0x000006c0
        /*0230*/ 	.word	0x000000ff
        /*0234*/ 	.word	0x00000040
        /*0238*/ 	.short	0x0100
        /*023a*/ 	.byte	0x05
	.zero		1


	//   ....[17]....
        /*023c*/ 	.word	0x000006d0
        /*0240*/ 	.word	0x000000ff
        /*0244*/ 	.word	0x000000a8
        /*0248*/ 	.short	0x0100
        /*024a*/ 	.byte	0x05
	.zero		1


	//   ....[18]....
        /*024c*/ 	.word	0x000006e0
        /*0250*/ 	.word	0x000000ff
        /*0254*/ 	.word	0x00000048
        /*0258*/ 	.short	0x0100
        /*025a*/ 	.byte	0x05
	.zero		1


	//   ....[19]....
        /*025c*/ 	.word	0x000006f0
        /*0260*/ 	.word	0x000000ff
        /*0264*/ 	.word	0x000000b0
        /*0268*/ 	.short	0x0100
        /*026a*/ 	.byte	0x05
	.zero		1


	//   ....[20]....
        /*026c*/ 	.word	0x00000700
        /*0270*/ 	.word	0x000000ff
        /*0274*/ 	.word	0x00000050
        /*0278*/ 	.short	0x0100
        /*027a*/ 	.byte	0x05
	.zero		1


	//   ....[21]....
        /*027c*/ 	.word	0x00000710
        /*0280*/ 	.word	0x000000ff
        /*0284*/ 	.word	0x000000b8
        /*0288*/ 	.short	0x0100
        /*028a*/ 	.byte	0x05
	.zero		1


	//   ....[22]....
        /*028c*/ 	.word	0x00000720
        /*0290*/ 	.word	0x000000ff
        /*0294*/ 	.word	0x00000058
        /*0298*/ 	.short	0x0100
        /*029a*/ 	.byte	0x05
	.zero		1


	//   ....[23]....
        /*029c*/ 	.word	0x00000730
        /*02a0*/ 	.word	0x000000ff
        /*02a4*/ 	.word	0x000000c0
        /*02a8*/ 	.short	0x0100
        /*02aa*/ 	.byte	0x05
	.zero		1


	//   ....[24]....
        /*02ac*/ 	.word	0x00000740
        /*02b0*/ 	.word	0x000000ff
        /*02b4*/ 	.word	0x00000060
        /*02b8*/ 	.short	0x0100
        /*02ba*/ 	.byte	0x05
	.zero		1


	//   ....[25]....
        /*02bc*/ 	.word	0x00000750
        /*02c0*/ 	.word	0x000000ff
        /*02c4*/ 	.word	0x000000c8
        /*02c8*/ 	.short	0x0100
        /*02ca*/ 	.byte	0x05
	.zero		1


	//   ....[26]....
        /*02cc*/ 	.word	0x00000890
        /*02d0*/ 	.word	0x000000ff
        /*02d4*/ 	.word	0x000000d0
        /*02d8*/ 	.short	0x0100
        /*02da*/ 	.byte	0x07
	.zero		1


	//   ....[27]....
        /*02dc*/ 	.word	0x000008a0
        /*02e0*/ 	.word	0x000000ff
        /*02e4*/ 	.word	0x000000d8
        /*02e8*/ 	.short	0x0100
        /*02ea*/ 	.byte	0x07
	.zero		1


	//   ....[28]....
        /*02ec*/ 	.word	0x00000990
        /*02f0*/ 	.word	0x000000ff
        /*02f4*/ 	.word	0x000000e0
        /*02f8*/ 	.short	0x0100
        /*02fa*/ 	.byte	0x05
	.zero		1


	//   ....[29]....
        /*02fc*/ 	.word	0x000009a0
        /*0300*/ 	.word	0x000000ff
        /*0304*/ 	.word	0x000000e8
        /*0308*/ 	.short	0x0100
        /*030a*/ 	.byte	0x05
	.zero		1


	//   ....[30]....
        /*030c*/ 	.word	0x00000ae0
        /*0310*/ 	.word	0x000000ff
        /*0314*/ 	.word	0x000000f0
        /*0318*/ 	.short	0x0100
        /*031a*/ 	.byte	0x05
	.zero		1


	//   ....[31]....
        /*031c*/ 	.word	0x00000af0
        /*0320*/ 	.word	0x000000ff
        /*0324*/ 	.word	0x00000100
        /*0328*/ 	.short	0x0100
        /*032a*/ 	.byte	0x05
	.zero		1


	//   ....[32]....
        /*032c*/ 	.word	0x00000b00
        /*0330*/ 	.word	0x000000ff
        /*0334*/ 	.word	0x000000f8
        /*0338*/ 	.short	0x0100
        /*033a*/ 	.byte	0x05
	.zero		1


	//   ....[33]....
        /*033c*/ 	.word	0x00000b10
        /*0340*/ 	.word	0x000000ff
        /*0344*/ 	.word	0x00000108
        /*0348*/ 	.short	0x0100
        /*034a*/ 	.byte	0x05
	.zero		1


	//   ....[34]....
        /*034c*/ 	.word	0x00000c40
        /*0350*/ 	.word	0x000000ff
        /*0354*/ 	.word	0x00000110
        /*0358*/ 	.short	0x0100
        /*035a*/ 	.byte	0x07
	.zero		1


	//   ....[35]....
        /*035c*/ 	.word	0x00000c50
        /*0360*/ 	.word	0x000000ff
        /*0364*/ 	.word	0x00000130
        /*0368*/ 	.short	0x0100
        /*036a*/ 	.byte	0x07
	.zero		1


	//   ....[36]....
        /*036c*/ 	.word	0x00000c60
        /*0370*/ 	.word	0x000000ff
        /*0374*/ 	.word	0x00000118
        /*0378*/ 	.short	0x0100
        /*037a*/ 	.byte	0x07
	.zero		1


	//   ....[37]....
        /*037c*/ 	.word	0x00000c70
        /*0380*/ 	.word	0x000000ff
        /*0384*/ 	.word	0x00000138
        /*0388*/ 	.short	0x0100
        /*038a*/ 	.byte	0x07
	.zero		1


	//   ....[38]....
        /*038c*/ 	.word	0x00000c80
        /*0390*/ 	.word	0x000000ff
        /*0394*/ 	.word	0x00000120
        /*0398*/ 	.short	0x0100
        /*039a*/ 	.byte	0x07
	.zero		1


	//   ....[39]....
        /*039c*/ 	.word	0x00000c90
        /*03a0*/ 	.word	0x000000ff
        /*03a4*/ 	.word	0x00000140
        /*03a8*/ 	.short	0x0100
        /*03aa*/ 	.byte	0x07
	.zero		1


	//   ....[40]....
        /*03ac*/ 	.word	0x00000ca0
        /*03b0*/ 	.word	0x000000ff
        /*03b4*/ 	.word	0x00000128
        /*03b8*/ 	.short	0x0100
        /*03ba*/ 	.byte	0x07
	.zero		1


	//   ....[41]....
        /*03bc*/ 	.word	0x00000cb0
        /*03c0*/ 	.word	0x000000ff
        /*03c4*/ 	.word	0x00000148
        /*03c8*/ 	.short	0x0100
        /*03ca*/ 	.byte	0x07
	.zero		1


	//   ....[42]....
        /*03cc*/ 	.word	0x00000da0
        /*03d0*/ 	.word	0x000000ff
        /*03d4*/ 	.word	0x00000150
        /*03d8*/ 	.short	0x0100
        /*03da*/ 	.byte	0x05
	.zero		1


	//   ....[43]....
        /*03dc*/ 	.word	0x00000db0
        /*03e0*/ 	.word	0x000000ff
        /*03e4*/ 	.word	0x00000160
        /*03e8*/ 	.short	0x0100
        /*03ea*/ 	.byte	0x05
	.zero		1


	//   ....[44]....
        /*03ec*/ 	.word	0x00000dc0
        /*03f0*/ 	.word	0x000000ff
        /*03f4*/ 	.word	0x00000158
        /*03f8*/ 	.short	0x0100
        /*03fa*/ 	.byte	0x05
	.zero		1


	//   ....[45]....
        /*03fc*/ 	.word	0x00000dd0
        /*0400*/ 	.word	0x000000ff
        /*0404*/ 	.word	0x00000168
        /*0408*/ 	.short	0x0100
        /*040a*/ 	.byte	0x05
	.zero		1


	//   ....[46]....
        /*040c*/ 	.word	0x000016a0
        /*0410*/ 	.word	0x00000003
        /*0414*/ 	.word	0x00000160
        /*0418*/ 	.short	0x010a
        /*041a*/ 	.byte	0xff
	.zero		1


	//   ....[47]....
        /*041c*/ 	.word	0x000016d0
        /*0420*/ 	.word	0x00000003
        /*0424*/ 	.word	0x00000150
        /*0428*/ 	.short	0x0101
        /*042a*/ 	.byte	0xff
	.zero		1


	//   ....[48]....
        /*042c*/ 	.word	0x000017a0
        /*0430*/ 	.word	0x000000ff
        /*0434*/ 	.word	0x00000068
        /*0438*/ 	.short	0x010a
        /*043a*/ 	.byte	0x05
	.zero		1


	//   ....[49]....
        /*043c*/ 	.word	0x00001840
        /*0440*/ 	.word	0x000000ff
        /*0444*/ 	.word	0x00000068
        /*0448*/ 	.short	0x010a
        /*044a*/ 	.byte	0x21
	.zero		1


	//   ....[50]....
        /*044c*/ 	.word	0x00001990
        /*0450*/ 	.word	0x000000ff
        /*0454*/ 	.word	0x00000068
        /*0458*/ 	.short	0x010a
        /*045a*/ 	.byte	0x08
	.zero		1


	//   ....[51]....
        /*045c*/ 	.word	0x00001aa0
        /*0460*/ 	.word	0x000000ff
        /*0464*/ 	.word	0x000000e8
        /*0468*/ 	.short	0x0101
        /*046a*/ 	.byte	0x04
	.zero		1


	//   ....[52]....
        /*046c*/ 	.word	0x00001ac0
        /*0470*/ 	.word	0x000000ff
        /*0474*/ 	.word	0x00000068
        /*0478*/ 	.short	0x010a
        /*047a*/ 	.byte	0x05
	.zero		1


	//   ....[53]....
        /*047c*/ 	.word	0x00001b40
        /*0480*/ 	.word	0x000000ff
        /*0484*/ 	.word	0x00000068
        /*0488*/ 	.short	0x010a
        /*048a*/ 	.byte	0x11
	.zero		1


	//   ....[54]....
        /*048c*/ 	.word	0x00001c90
        /*0490*/ 	.word	0x000000ff
        /*0494*/ 	.word	0x00000068
        /*0498*/ 	.short	0x010a
        /*049a*/ 	.byte	0x08
	.zero		1


	//   ....[55]....
        /*049c*/ 	.word	0x00001dd0
        /*04a0*/ 	.word	0x00000002
        /*04a4*/ 	.word	0x000000f0
        /*04a8*/ 	.short	0x010a
        /*04aa*/ 	.byte	0xff
	.zero		1


	//   ....[56]....
        /*04ac*/ 	.word	0x00001e90
        /*04b0*/ 	.word	0x00000002
        /*04b4*/ 	.word	0x00000000
        /*04b8*/ 	.short	0x0101
        /*04ba*/ 	.byte	0xff
	.zero		1


	//   ....[57]....
        /*04bc*/ 	.word	0x000023f0
        /*04c0*/ 	.word	0x000000ff
        /*04c4*/ 	.word	0x00000000
        /*04c8*/ 	.short	0x010a
        /*04ca*/ 	.byte	0x05
	.zero		1


	//   ....[58]....
        /*04cc*/ 	.word	0x00002480
        /*04d0*/ 	.word	0x000000ff
        /*04d4*/ 	.word	0x00000000
        /*04d8*/ 	.short	0x010a
        /*04da*/ 	.byte	0x05
	.zero		1


	//   ....[59]....
        /*04dc*/ 	.word	0x00002510
        /*04e0*/ 	.word	0x000000ff
        /*04e4*/ 	.word	0x00000000
        /*04e8*/ 	.short	0x010a
        /*04ea*/ 	.byte	0x05
	.zero		1


	//   ....[60]....
        /*04ec*/ 	.word	0x000025a0
        /*04f0*/ 	.word	0x000000ff
        /*04f4*/ 	.word	0x00000000
        /*04f8*/ 	.short	0x010a
        /*04fa*/ 	.byte	0x05
	.zero		1


	//   ....[61]....
        /*04fc*/ 	.word	0x00002630
        /*0500*/ 	.word	0x000000ff
        /*0504*/ 	.word	0x00000000
        /*0508*/ 	.short	0x010a
        /*050a*/ 	.byte	0x05
	.zero		1


	//   ....[62]....
        /*050c*/ 	.word	0x000026c0
        /*0510*/ 	.word	0x000000ff
        /*0514*/ 	.word	0x00000000
        /*0518*/ 	.short	0x010a
        /*051a*/ 	.byte	0x05
	.zero		1


	//   ....[63]....
        /*051c*/ 	.word	0x00002750
        /*0520*/ 	.word	0x000000ff
        /*0524*/ 	.word	0x00000000
        /*0528*/ 	.short	0x010a
        /*052a*/ 	.byte	0x05
	.zero		1


	//   ....[64]....
        /*052c*/ 	.word	0x000027e0
        /*0530*/ 	.word	0x000000ff
        /*0534*/ 	.word	0x00000000
        /*0538*/ 	.short	0x010a
        /*053a*/ 	.byte	0x05
	.zero		1


	//   ....[65]....
        /*053c*/ 	.word	0x00002870
        /*0540*/ 	.word	0x000000ff
        /*0544*/ 	.word	0x00000000
        /*0548*/ 	.short	0x010a
        /*054a*/ 	.byte	0x05
	.zero		1


	//   ....[66]....
        /*054c*/ 	.word	0x00002900
        /*0550*/ 	.word	0x000000ff
        /*0554*/ 	.word	0x00000000
        /*0558*/ 	.short	0x010a
        /*055a*/ 	.byte	0x05
	.zero		1


	//   ....[67]....
        /*055c*/ 	.word	0x00002990
        /*0560*/ 	.word	0x000000ff
        /*0564*/ 	.word	0x00000000
        /*0568*/ 	.short	0x010a
        /*056a*/ 	.byte	0x05
	.zero		1


	//   ....[68]....
        /*056c*/ 	.word	0x00002a20
        /*0570*/ 	.word	0x000000ff
        /*0574*/ 	.word	0x00000000
        /*0578*/ 	.short	0x010a
        /*057a*/ 	.byte	0x05
	.zero		1


	//   ....[69]....
        /*057c*/ 	.word	0x00002ac0
        /*0580*/ 	.word	0x00000000
        /*0584*/ 	.word	0x00000000
        /*0588*/ 	.short	0x010a
        /*058a*/ 	.byte	0xff
	.zero		1


	//   ....[70]....
        /*058c*/ 	.word	0x00002be0
        /*0590*/ 	.word	0x00000000
        /*0594*/ 	.word	0x00000150
        /*0598*/ 	.short	0x010a
        /*059a*/ 	.byte	0xff
	.zero		1


	//   ....[71]....
        /*059c*/ 	.word	0x00002c40
        /*05a0*/ 	.word	0x00000004
        /*05a4*/ 	.word	0x00000000
        /*05a8*/ 	.short	0x0101
        /*05aa*/ 	.byte	0xff
	.zero		1


	//   ....[72]....
        /*05ac*/ 	.word	0x00002c60
        /*05b0*/ 	.word	0x000000ff
        /*05b4*/ 	.word	0x00000100
        /*05b8*/ 	.short	0x010a
        /*05ba*/ 	.byte	0x05
	.zero		1


	//   ....[73]....
        /*05bc*/ 	.word	0x00002d80
        /*05c0*/ 	.word	0x00000000
        /*05c4*/ 	.word	0x000000f0
        /*05c8*/ 	.short	0x010a
        /*05ca*/ 	.byte	0xff
	.zero		1


	//   ....[74]....
        /*05cc*/ 	.word	0x00002e90
        /*05d0*/ 	.word	0x00000000
        /*05d4*/ 	.word	0x00000000
        /*05d8*/ 	.short	0x0101
        /*05da*/ 	.byte	0xff
	.zero		1


	//   ....[75]....
        /*05dc*/ 	.word	0x00002f20
        /*05e0*/ 	.word	0x000000ff
        /*05e4*/ 	.word	0x00000100
        /*05e8*/ 	.short	0x0106
        /*05ea*/ 	.byte	0x05
	.zero		1


	//   ....[76]....
        /*05ec*/ 	.word	0x00002f40
        /*05f0*/ 	.word	0x000000ff
        /*05f4*/ 	.word	0x00000100
        /*05f8*/ 	.short	0x010a
        /*05fa*/ 	.byte	0x05
	.zero		1


	//   ....[77]....
        /*05fc*/ 	.word	0x00002fd0
        /*0600*/ 	.word	0x000000ff
        /*0604*/ 	.word	0x00000100
        /*0608*/ 	.short	0x0106
        /*060a*/ 	.byte	0x04
	.zero		1


	//   ....[78]....
        /*060c*/ 	.word	0x00003010
        /*0610*/ 	.word	0x00000000
        /*0614*/ 	.word	0x00000100
        /*0618*/ 	.short	0x010a
        /*061a*/ 	.byte	0xff
	.zero		1


	//   ....[79]....
        /*061c*/ 	.word	0x00003510
        /*0620*/ 	.word	0x00000000
        /*0624*/ 	.word	0x000000f0
        /*0628*/ 	.short	0x010a
        /*062a*/ 	.byte	0xff
	.zero		1


	//   ....[80]....
        /*062c*/ 	.word	0x00003620
        /*0630*/ 	.word	0x00000003
        /*0634*/ 	.word	0x00000000
        /*0638*/ 	.short	0x0101
        /*063a*/ 	.byte	0xff
	.zero		1


	//   ....[81]....
        /*063c*/ 	.word	0x00003630
        /*0640*/ 	.word	0x000000ff
        /*0644*/ 	.word	0x00000000
        /*0648*/ 	.short	0x010a
        /*064a*/ 	.byte	0x05
	.zero		1


	//   ....[82]....
        /*064c*/ 	.word	0x000036a0
        /*0650*/ 	.word	0x000000ff
        /*0654*/ 	.word	0x00000130
        /*0658*/ 	.short	0x010a
        /*065a*/ 	.byte	0x0e
	.zero		1


	//   ....[83]....
        /*065c*/ 	.word	0x00003770
        /*0660*/ 	.word	0x000000ff
        /*0664*/ 	.word	0x00000000
        /*0668*/ 	.short	0x010a
        /*066a*/ 	.byte	0x07
	.zero		1


	//   ....[84]....
        /*066c*/ 	.word	0x000038a0
        /*0670*/ 	.word	0x000000ff
        /*0674*/ 	.word	0x00000000
        /*0678*/ 	.short	0x010a
        /*067a*/ 	.byte	0x13
	.zero		1


	//   ....[85]....
        /*067c*/ 	.word	0x00003aa0
        /*0680*/ 	.word	0x000000ff
        /*0684*/ 	.word	0x00000000
        /*0688*/ 	.short	0x010a
        /*068a*/ 	.byte	0x05
	.zero		1


	//   ....[86]....
        /*068c*/ 	.word	0x00003b30
        /*0690*/ 	.word	0x000000ff
        /*0694*/ 	.word	0x00000000
        /*0698*/ 	.short	0x010a
        /*069a*/ 	.byte	0x05
	.zero		1


	//   ....[87]....
        /*069c*/ 	.word	0x00003bc0
        /*06a0*/ 	.word	0x000000ff
        /*06a4*/ 	.word	0x00000000
        /*06a8*/ 	.short	0x010a
        /*06aa*/ 	.byte	0x05
	.zero		1


	//   ....[88]....
        /*06ac*/ 	.word	0x00003c50
        /*06b0*/ 	.word	0x000000ff
        /*06b4*/ 	.word	0x00000000
        /*06b8*/ 	.short	0x010a
        /*06ba*/ 	.byte	0x06
	.zero		1


	//   ....[89]....
        /*06bc*/ 	.word	0x000040a0
        /*06c0*/ 	.word	0x00000000
        /*06c4*/ 	.word	0x000000f0
        /*06c8*/ 	.short	0x010a
        /*06ca*/ 	.byte	0xff
	.zero		1


	//   ....[90]....
        /*06cc*/ 	.word	0x00004190
        /*06d0*/ 	.word	0x00000000
        /*06d4*/ 	.word	0x00000000
        /*06d8*/ 	.short	0x0101
        /*06da*/ 	.byte	0xff
	.zero		1


	//   ....[91]....
        /*06dc*/ 	.word	0x000044b0
        /*06e0*/ 	.word	0x000000ff
        /*06e4*/ 	.word	0x000000e8
        /*06e8*/ 	.short	0x010a
        /*06ea*/ 	.byte	0x07
	.zero		1


	//   ....[92]....
        /*06ec*/ 	.word	0x00004630
        /*06f0*/ 	.word	0x000000ff
        /*06f4*/ 	.word	0x000000d8
        /*06f8*/ 	.short	0x010a
        /*06fa*/ 	.byte	0x07
	.zero		1


	//   ....[93]....
        /*06fc*/ 	.word	0x00004d00
        /*0700*/ 	.word	0x000000ff
        /*0704*/ 	.word	0x000000d0
        /*0708*/ 	.short	0x010b
        /*070a*/ 	.byte	0x07
	.zero		1


	//   ....[94]....
        /*070c*/ 	.word	0x00004d30
        /*0710*/ 	.word	0x000000ff
        /*0714*/ 	.word	0x00000000
        /*0718*/ 	.short	0x0101
        /*071a*/ 	.byte	0x25
	.zero		1


	//   ....[95]....
        /*071c*/ 	.word	0x00004d80
        /*0720*/ 	.word	0x00000000
        /*0724*/ 	.word	0x000000d8
        /*0728*/ 	.short	0x010a
        /*072a*/ 	.byte	0xff
	.zero		1


	//   ....[96]....
        /*072c*/ 	.word	0x00005020
        /*0730*/ 	.word	0x00000000
        /*0734*/ 	.word	0x000000f0
        /*0738*/ 	.short	0x010a
        /*073a*/ 	.byte	0xff
	.zero		1


	//   ....[97]....
        /*073c*/ 	.word	0x00005110
        /*0740*/ 	.word	0x00000000
        /*0744*/ 	.word	0x00000000
        /*0748*/ 	.short	0x0101
        /*074a*/ 	.byte	0xff
	.zero		1


	//   ....[98]....
        /*074c*/ 	.word	0x00005840
        /*0750*/ 	.word	0x000000ff
        /*0754*/ 	.word	0x000000d0
        /*0758*/ 	.short	0x010a
        /*075a*/ 	.byte	0x2c
	.zero		1


	//   ....[99]....
        /*075c*/ 	.word	0x000058b0
        /*0760*/ 	.word	0x000000ff
        /*0764*/ 	.word	0x00000110
        /*0768*/ 	.short	0x010a
        /*076a*/ 	.byte	0x30
	.zero		1


	//   ....[100]....
        /*076c*/ 	.word	0x00005970
        /*0770*/ 	.word	0x000000ff
        /*0774*/ 	.word	0x000000d0
        /*0778*/ 	.short	0x010a
        /*077a*/ 	.byte	0x2c
	.zero		1


	//   ....[101]....
        /*077c*/ 	.word	0x00005c30
        /*0780*/ 	.word	0x000000ff
        /*0784*/ 	.word	0x00000000
        /*0788*/ 	.short	0x0101
        /*078a*/ 	.byte	0x04
	.zero		1


	//   ....[102]....
        /*078c*/ 	.word	0x00005c50
        /*0790*/ 	.word	0x000000ff
        /*0794*/ 	.word	0x00000110
        /*0798*/ 	.short	0x010a
        /*079a*/ 	.byte	0x30
	.zero		1


	//   ....[103]....
        /*079c*/ 	.word	0x000078d0
        /*07a0*/ 	.word	0x000000ff
        /*07a4*/ 	.word	0x00000000
        /*07a8*/ 	.short	0x0101
        /*07aa*/ 	.byte	0x05
	.zero		1


	//   ....[104]....
        /*07ac*/ 	.word	0x000089f0
        /*07b0*/ 	.word	0x00000003
        /*07b4*/ 	.word	0x00000160
        /*07b8*/ 	.short	0x010a
        /*07ba*/ 	.byte	0xff
	.zero		1


	//   ....[105]....
        /*07bc*/ 	.word	0x00008a50
        /*07c0*/ 	.word	0x00000002
        /*07c4*/ 	.word	0x00000068
        /*07c8*/ 	.short	0x010a
        /*07ca*/ 	.byte	0xff
	.zero		1


	//   ....[106]....
        /*07cc*/ 	.word	0x00008ab0
        /*07d0*/ 	.word	0x00000002
        /*07d4*/ 	.word	0x00000068
        /*07d8*/ 	.short	0x010a
        /*07da*/ 	.byte	0xff
	.zero		1


	//   ....[107]....
        /*07dc*/ 	.word	0x00008b00
        /*07e0*/ 	.word	0x00000002
        /*07e4*/ 	.word	0x000000f0
        /*07e8*/ 	.short	0x010a
        /*07ea*/ 	.byte	0xff
	.zero		1


	//   ....[108]....
        /*07ec*/ 	.word	0x00008b60
        /*07f0*/ 	.word	0x00000000
        /*07f4*/ 	.word	0x00000000
        /*07f8*/ 	.short	0x010a
        /*07fa*/ 	.byte	0xff
	.zero		1


	//   ....[109]....
        /*07fc*/ 	.word	0x00008bc0
        /*0800*/ 	.word	0x00000000
        /*0804*/ 	.word	0x00000000
        /*0808*/ 	.short	0x010a
        /*080a*/ 	.byte	0xff
	.zero		1


	//   ....[110]....
        /*080c*/ 	.word	0x00008c20
        /*0810*/ 	.word	0x00000000
        /*0814*/ 	.word	0x00000000
        /*0818*/ 	.short	0x010a
        /*081a*/ 	.byte	0xff
	.zero		1


	//   ....[111]....
        /*081c*/ 	.word	0x00008c80
        /*0820*/ 	.word	0x00000000
        /*0824*/ 	.word	0x00000000
        /*0828*/ 	.short	0x010a
        /*082a*/ 	.byte	0xff
	.zero		1


	//   ....[112]....
        /*082c*/ 	.word	0x00008ce0
        /*0830*/ 	.word	0x00000000
        /*0834*/ 	.word	0x00000000
        /*0838*/ 	.short	0x010a
        /*083a*/ 	.byte	0xff
	.zero		1


	//   ....[113]....
        /*083c*/ 	.word	0x00008d40
        /*0840*/ 	.word	0x00000000
        /*0844*/ 	.word	0x00000000
        /*0848*/ 	.short	0x010a
        /*084a*/ 	.byte	0xff
	.zero		1


	//   ....[114]....
        /*084c*/ 	.word	0x00008da0
        /*0850*/ 	.word	0x00000000
        /*0854*/ 	.word	0x00000000
        /*0858*/ 	.short	0x010a
        /*085a*/ 	.byte	0xff
	.zero		1


	//   ....[115]....
        /*085c*/ 	.word	0x00008e00
        /*0860*/ 	.word	0x00000000
        /*0864*/ 	.word	0x00000000
        /*0868*/ 	.short	0x010a
        /*086a*/ 	.byte	0xff
	.zero		1


	//   ....[116]....
        /*086c*/ 	.word	0x00008e60
        /*0870*/ 	.word	0x00000000
        /*0874*/ 	.word	0x00000000
        /*0878*/ 	.short	0x010a
        /*087a*/ 	.byte	0xff
	.zero		1


	//   ....[117]....
        /*087c*/ 	.word	0x00008ec0
        /*0880*/ 	.word	0x00000000
        /*0884*/ 	.word	0x00000000
        /*0888*/ 	.short	0x010a
        /*088a*/ 	.byte	0xff
	.zero		1


	//   ....[118]....
        /*088c*/ 	.word	0x00008f20
        /*0890*/ 	.word	0x00000000
        /*0894*/ 	.word	0x00000000
        /*0898*/ 	.short	0x010a
        /*089a*/ 	.byte	0xff
	.zero		1


	//   ....[119]....
        /*089c*/ 	.word	0x00008f80
        /*08a0*/ 	.word	0x00000000
        /*08a4*/ 	.word	0x00000000
        /*08a8*/ 	.short	0x010a
        /*08aa*/ 	.byte	0xff
	.zero		1


	//   ....[120]....
        /*08ac*/ 	.word	0x00008fd0
        /*08b0*/ 	.word	0x00000000
        /*08b4*/ 	.word	0x00000150
        /*08b8*/ 	.short	0x010a
        /*08ba*/ 	.byte	0xff
	.zero		1


	//   ....[121]....
        /*08bc*/ 	.word	0x00009030
        /*08c0*/ 	.word	0x00000000
        /*08c4*/ 	.word	0x00000100
        /*08c8*/ 	.short	0x010a
        /*08ca*/ 	.byte	0xff
	.zero		1


	//   ....[122]....
        /*08cc*/ 	.word	0x00009080
        /*08d0*/ 	.word	0x00000000
        /*08d4*/ 	.word	0x000000f0
        /*08d8*/ 	.short	0x010a
        /*08da*/ 	.byte	0xff
	.zero		1


	//   ....[123]....
        /*08dc*/ 	.word	0x000090e0
        /*08e0*/ 	.word	0x00000000
        /*08e4*/ 	.word	0x00000100
        /*08e8*/ 	.short	0x010a
        /*08ea*/ 	.byte	0xff
	.zero		1


	//   ....[124]....
        /*08ec*/ 	.word	0x00009130
        /*08f0*/ 	.word	0x00000000
        /*08f4*/ 	.word	0x000000f0
        /*08f8*/ 	.short	0x010a
        /*08fa*/ 	.byte	0xff
	.zero		1


	//   ....[125]....
        /*08fc*/ 	.word	0x00009190
        /*0900*/ 	.word	0x00000003
        /*0904*/ 	.word	0x00000130
        /*0908*/ 	.short	0x010a
        /*090a*/ 	.byte	0xff
	.zero		1


	//   ....[126]....
        /*090c*/ 	.word	0x000091f0
        /*0910*/ 	.word	0x00000000
        /*0914*/ 	.word	0x00000000
        /*0918*/ 	.short	0x010a
        /*091a*/ 	.byte	0xff
	.zero		1


	//   ....[127]....
        /*091c*/ 	.word	0x00009250
        /*0920*/ 	.word	0x00000000
        /*0924*/ 	.word	0x00000000
        /*0928*/ 	.short	0x010a
        /*092a*/ 	.byte	0xff
	.zero		1


	//   ....[128]....
        /*092c*/ 	.word	0x000092b0
        /*0930*/ 	.word	0x00000000
        /*0934*/ 	.word	0x00000000
        /*0938*/ 	.short	0x010a
        /*093a*/ 	.byte	0xff
	.zero		1


	//   ....[129]....
        /*093c*/ 	.word	0x00009310
        /*0940*/ 	.word	0x00000000
        /*0944*/ 	.word	0x00000000
        /*0948*/ 	.short	0x010a
        /*094a*/ 	.byte	0xff
	.zero		1


	//   ....[130]....
        /*094c*/ 	.word	0x00009370
        /*0950*/ 	.word	0x00000000
        /*0954*/ 	.word	0x00000000
        /*0958*/ 	.short	0x010a
        /*095a*/ 	.byte	0xff
	.zero		1


	//   ....[131]....
        /*095c*/ 	.word	0x000093c0
        /*0960*/ 	.word	0x00000000
        /*0964*/ 	.word	0x000000f0
        /*0968*/ 	.short	0x010a
        /*096a*/ 	.byte	0xff
	.zero		1


	//   ....[132]....
        /*096c*/ 	.word	0x00009420
        /*0970*/ 	.word	0x00000000
        /*0974*/ 	.word	0x000000e8
        /*0978*/ 	.short	0x010a
        /*097a*/ 	.byte	0xff
	.zero		1


	//   ....[133]....
        /*097c*/ 	.word	0x00009480
        /*0980*/ 	.word	0x00000000
        /*0984*/ 	.word	0x000000d8
        /*0988*/ 	.short	0x010a
        /*098a*/ 	.byte	0xff
	.zero		1


	//   ....[134]....
        /*098c*/ 	.word	0x000094d0
        /*0990*/ 	.word	0x00000000
        /*0994*/ 	.word	0x000000f0
        /*0998*/ 	.short	0x010a
        /*099a*/ 	.byte	0xff
	.zero		1


	//   ....[135]....
        /*099c*/ 	.word	0x00009530
        /*09a0*/ 	.word	0x00000000
        /*09a4*/ 	.word	0x000000d0
        /*09a8*/ 	.short	0x010a
        /*09aa*/ 	.byte	0xff
	.zero		1


	//   ....[136]....
        /*09ac*/ 	.word	0x00009590
        /*09b0*/ 	.word	0x00000003
        /*09b4*/ 	.word	0x00000110
        /*09b8*/ 	.short	0x010a
        /*09ba*/ 	.byte	0xff
	.zero		1


	//----- nvinfo : EIATTR_NUM_MBARRIERS
	.align		4
.L_44:
        /*09bc*/ 	.byte	0x03, 0x38
        /*09be*/ 	.short	0x002e


	//----- nvinfo : EIATTR_EXIT_INSTR_OFFSETS
	.align		4
        /*09c0*/ 	.byte	0x04, 0x1c
        /*09c2*/ 	.short	(.L_46 - .L_45)


	//   ....[0]....
.L_45:
        /*09c4*/ 	.word	0x00002af0


	//   ....[1]....
        /*09c8*/ 	.word	0x00002fe0


	//   ....[2]....
        /*09cc*/ 	.word	0x00003040


	//   ....[3]....
        /*09d0*/ 	.word	0x00003eb0


	//   ....[4]....
        /*09d4*/ 	.word	0x00004db0


	//   ....[5]....
        /*09d8*/ 	.word	0x00004df0


	//   ....[6]....
        /*09dc*/ 	.word	0x000089e0


	//----- nvinfo : EIATTR_MAX_THREADS
	.align		4
.L_46:
        /*09e0*/ 	.byte	0x04, 0x05
        /*09e2*/ 	.short	(.L_48 - .L_47)
.L_47:
        /*09e4*/ 	.word	0x00000100
        /*09e8*/ 	.word	0x00000001
        /*09ec*/ 	.word	0x00000001


	//----- nvinfo : EIATTR_CRS_STACK_SIZE
	.align		4
.L_48:
        /*09f0*/ 	.byte	0x04, 0x1e
        /*09f2*/ 	.short	(.L_50 - .L_49)
.L_49:
        /*09f4*/ 	.word	0x00000000


	//----- nvinfo : EIATTR_CBANK_PARAM_SIZE
	.align		4
.L_50:
        /*09f8*/ 	.byte	0x03, 0x19
        /*09fa*/ 	.short	0x0800


	//----- nvinfo : EIATTR_PARAM_CBANK
	.align		4
        /*09fc*/ 	.byte	0x04, 0x0a
        /*09fe*/ 	.short	(.L_52 - .L_51)
	.align		4
.L_51:
        /*0a00*/ 	.word	index@(.nv.constant0._ZN7cutlass13device_kernelINS_4gemm6kernel13GemmUniversalIN4cute5tupleIJiiiiEEENS1_10collective13CollectiveMmaINS1_35MainloopSm100TmaUmmaWarpSpecializedILi13ELi2ELi4ENS5_IJNS4_1CILi1EEESB_SB_EEEEENS5_IJNSA_ILi64EEENSA_ILi176EEESE_EEENS_12float_e4m3_tENS5_IJlSB_lEEESH_SI_NS4_8TiledMMAINS4_8MMA_AtomIJNS4_10MMA_TraitsINS4_19SM100_MMA_F8F6F4_SSEJSH_SH_fSE_SF_NS4_17integral_constantINS4_4UMMA5MajorELSP_0EEESQ_NSN_INSO_7ScaleInELSR_0EEESS_EEEEEENS4_6LayoutISC_NS5_IJNSA_ILi0EEESW_SW_EEEEENS5_IJNS4_10UnderscoreESZ_SZ_EEEEENS4_13SM90_TMA_LOADENS4_14ComposedLayoutINS4_7SwizzleILi2ELi4ELi3EEENS4_18smem_ptr_flag_bitsILi8EEENSV_INS5_IJNSA_ILi8EEESE_EEENS5_IJSE_SB_EEEEEEEvNS4_8identityES12_S1C_vS1D_EENS_8epilogue10collective18CollectiveEpilogueINS1F_23Sm100TmaWarpSpecializedILi1ELi1ELi88ELb0ELb0EEEJSG_NS5_IJNSV_ISE_SB_EENSV_ISF_SB_EEEEESH_SI_SH_SI_NS1F_6fusion15FusionCallbacksIS1J_NS1N_17LinearCombinationISH_fSH_fLNS_15FloatRoundStyleE2EEESG_S1M_JEEENS4_5SM1004TMEM4LOAD25SM100_TMEM_LOAD_16dp32b8xES12_NS13_INS14_ILi0ELi4ELi3EEES17_NSV_INS5_IJS18_NSA_ILi16EEEEEENS5_IJS1Y_SB_EEEEEEENS4_39AutoVectorizingCopyWithAssumedAlignmentILi128EEENS4_14SM90_TMA_STOREES22_S24_S24_EEEvvEEEEvNT_6ParamsE)
        /*0a04*/ 	.short	0x0380
        /*0a06*/ 	.short	0x0800


	//----- nvinfo : EIATTR_SW_WAR
	.align		4
.L_52:
        /*0a08*/ 	.byte	0x04, 0x36
        /*0a0a*/ 	.short	(.L_54 - .L_53)
.L_53:
        /*0a0c*/ 	.word	0x00000008
.L_54:


//--------------------- .nv.callgraph             --------------------------
	.section	.nv.callgraph,"",@"SHT_CUDA_CALLGRAPH"
	.align	4
	.sectionentsize	8
	.align		4
        /*0000*/ 	.word	0x00000000
	.align		4
        /*0004*/ 	.word	0xffffffff
	.align		4
        /*0008*/ 	.word	index@(_ZN7cutlass13device_kernelINS_4gemm6kernel13GemmUniversalIN4cute5tupleIJiiiiEEENS1_10collective13CollectiveMmaINS1_35MainloopSm100TmaUmmaWarpSpecializedILi13ELi2ELi4ENS5_IJNS4_1CILi1EEESB_SB_EEEEENS5_IJNSA_ILi64EEENSA_ILi176EEESE_EEENS_12float_e4m3_tENS5_IJlSB_lEEESH_SI_NS4_8TiledMMAINS4_8MMA_AtomIJNS4_10MMA_TraitsINS4_19SM100_MMA_F8F6F4_SSEJSH_SH_fSE_SF_NS4_17integral_constantINS4_4UMMA5MajorELSP_0EEESQ_NSN_INSO_7ScaleInELSR_0EEESS_EEEEEENS4_6LayoutISC_NS5_IJNSA_ILi0EEESW_SW_EEEEENS5_IJNS4_10UnderscoreESZ_SZ_EEEEENS4_13SM90_TMA_LOADENS4_14ComposedLayoutINS4_7SwizzleILi2ELi4ELi3EEENS4_18smem_ptr_flag_bitsILi8EEENSV_INS5_IJNSA_ILi8EEESE_EEENS5_IJSE_SB_EEEEEEEvNS4_8identityES12_S1C_vS1D_EENS_8epilogue10collective18CollectiveEpilogueINS1F_23Sm100TmaWarpSpecializedILi1ELi1ELi88ELb0ELb0EEEJSG_NS5_IJNSV_ISE_SB_EENSV_ISF_SB_EEEEESH_SI_SH_SI_NS1F_6fusion15FusionCallbacksIS1J_NS1N_17LinearCombinationISH_fSH_fLNS_15FloatRoundStyleE2EEESG_S1M_JEEENS4_5SM1004TMEM4LOAD25SM100_TMEM_LOAD_16dp32b8xES12_NS13_INS14_ILi0ELi4ELi3EEES17_NSV_INS5_IJS18_NSA_ILi16EEEEEENS5_IJS1Y_SB_EEEEEEENS4_39AutoVectorizingCopyWithAssumedAlignmentILi128EEENS4_14SM90_TMA_STOREES22_S24_S24_EEEvvEEEEvNT_6ParamsE)
	.align		4
        /*000c*/ 	.word	index@(__assertfail)
	.align		4
        /*0010*/ 	.word	0x00000000
	.align		4
        /*0014*/ 	.word	0xfffffffe
	.align		4
        /*0018*/ 	.word	0x00000000
	.align		4
        /*001c*/ 	.word	0xfffffffd
	.align		4
        /*0020*/ 	.word	0x00000000
	.align		4
        /*0024*/ 	.word	0xfffffffc


//--------------------- .nv.constant4             --------------------------
	.section	.nv.constant4,"a",@progbits
	.align	8
	.align		8
.nv.constant4:
        /*0000*/ 	.dword	__assertfail
	.align		8
        /*0008*/ 	.dword	__unnamed_1
	.align		8
        /*0010*/ 	.dword	_ZN40_INTERNAL_311812ff_4_k_cu_86566782_161554cuda3std3__45__cpo5beginE
	.align		8
        /*0018*/ 	.dword	_ZN40_INTERNAL_311812ff_4_k_cu_86566782_161554cuda3std3__45__cpo3endE
	.align		8
        /*0020*/ 	.dword	_ZN40_INTERNAL_311812ff_4_k_cu_86566782_161554cuda3std3__45__cpo6cbeginE
	.align		8
        /*0028*/ 	.dword	_ZN40_INTERNAL_311812ff_4_k_cu_86566782_161554cuda3std3__45__cpo4cendE
	.align		8
        /*0030*/ 	.dword	_ZN40_INTERNAL_311812ff_4_k_cu_86566782_161554cuda3std3__442_GLOBAL__N__311812ff_4_k_cu_86566782_161556ignoreE
	.align		8
        /*0038*/ 	.dword	_ZN40_INTERNAL_311812ff_4_k_cu_86566782_161554cuda3std3__419piecewise_constructE
	.align		8
        /*0040*/ 	.dword	_ZN40_INTERNAL_311812ff_4_k_cu_86566782_161554cuda3std3__48in_placeE
	.align		8
        /*0048*/ 	.dword	_ZN40_INTERNAL_311812ff_4_k_cu_86566782_161554cuda3std6ranges3__45__cpo4swapE
	.align		8
        /*0050*/ 	.dword	_ZN40_INTERNAL_311812ff_4_k_cu_86566782_161554cuda3std6ranges3__45__cpo9iter_moveE
	.align		8
        /*0058*/ 	.dword	_ZN40_INTERNAL_311812ff_4_k_cu_86566782_161554cute7productE
	.align		8
        /*0060*/ 	.dword	_ZN40_INTERNAL_311812ff_4_k_cu_86566782_161554cute1_E
	.align		8
        /*0068*/ 	.dword	$str$25
	.align		8
        /*0070*/ 	.dword	$str$26


//--------------------- .text._ZN7cutlass13device_kernelINS_4gemm6kernel13GemmUniversalIN4cute5tupleIJiiiiEEENS1_10collective13CollectiveMmaINS1_35MainloopSm100TmaUmmaWarpSpecializedILi13ELi2ELi4ENS5_IJNS4_1CILi1EEESB_SB_EEEEENS5_IJNSA_ILi64EEENSA_ILi176EEESE_EEENS_12float_e4m3_tENS5_IJlSB_lEEESH_SI_NS4_8TiledMMAINS4_8MMA_AtomIJNS4_10MMA_TraitsINS4_19SM100_MMA_F8F6F4_SSEJSH_SH_fSE_SF_NS4_17integral_constantINS4_4UMMA5MajorELSP_0EEESQ_NSN_INSO_7ScaleInELSR_0EEESS_EEEEEENS4_6LayoutISC_NS5_IJNSA_ILi0EEESW_SW_EEEEENS5_IJNS4_10UnderscoreESZ_SZ_EEEEENS4_13SM90_TMA_LOADENS4_14ComposedLayoutINS4_7SwizzleILi2ELi4ELi3EEENS4_18smem_ptr_flag_bitsILi8EEENSV_INS5_IJNSA_ILi8EEESE_EEENS5_IJSE_SB_EEEEEEEvNS4_8identityES12_S1C_vS1D_EENS_8epilogue10collective18CollectiveEpilogueINS1F_23Sm100TmaWarpSpecializedILi1ELi1ELi88ELb0ELb0EEEJSG_NS5_IJNSV_ISE_SB_EENSV_ISF_SB_EEEEESH_SI_SH_SI_NS1F_6fusion15FusionCallbacksIS1J_NS1N_17LinearCombinationISH_fSH_fLNS_15FloatRoundStyleE2EEESG_S1M_JEEENS4_5SM1004TMEM4LOAD25SM100_TMEM_LOAD_16dp32b8xES12_NS13_INS14_ILi0ELi4ELi3EEES17_NSV_INS5_IJS18_NSA_ILi16EEEEEENS5_IJS1Y_SB_EEEEEEENS4_39AutoVectorizingCopyWithAssumedAlignmentILi128EEENS4_14SM90_TMA_STOREES22_S24_S24_EEEvvEEEEvNT_6ParamsE --------------------------
	.section	.text._ZN7cutlass13device_kernelINS_4gemm6kernel13GemmUniversalIN4cute5tupleIJiiiiEEENS1_10collective13CollectiveMmaINS1_35MainloopSm100TmaUmmaWarpSpecializedILi13ELi2ELi4ENS5_IJNS4_1CILi1EEESB_SB_EEEEENS5_IJNSA_ILi64EEENSA_ILi176EEESE_EEENS_12float_e4m3_tENS5_IJlSB_lEEESH_SI_NS4_8TiledMMAINS4_8MMA_AtomIJNS4_10MMA_TraitsINS4_19SM100_MMA_F8F6F4_SSEJSH_SH_fSE_SF_NS4_17integral_constantINS4_4UMMA5MajorELSP_0EEESQ_NSN_INSO_7ScaleInELSR_0EEESS_EEEEEENS4_6LayoutISC_NS5_IJNSA_ILi0EEESW_SW_EEEEENS5_IJNS4_10UnderscoreESZ_SZ_EEEEENS4_13SM90_TMA_LOADENS4_14ComposedLayoutINS4_7SwizzleILi2ELi4ELi3EEENS4_18smem_ptr_flag_bitsILi8EEENSV_INS5_IJNSA_ILi8EEESE_EEENS5_IJSE_SB_EEEEEEEvNS4_8identityES12_S1C_vS1D_EENS_8epilogue10collective18CollectiveEpilogueINS1F_23Sm100TmaWarpSpecializedILi1ELi1ELi88ELb0ELb0EEEJSG_NS5_IJNSV_ISE_SB_EENSV_ISF_SB_EEEEESH_SI_SH_SI_NS1F_6fusion15FusionCallbacksIS1J_NS1N_17LinearCombinationISH_fSH_fLNS_15FloatRoundStyleE2EEESG_S1M_JEEENS4_5SM1004TMEM4LOAD25SM100_TMEM_LOAD_16dp32b8xES12_NS13_INS14_ILi0ELi4ELi3EEES17_NSV_INS5_IJS18_NSA_ILi16EEEEEENS5_IJS1Y_SB_EEEEEEENS4_39AutoVectorizingCopyWithAssumedAlignmentILi128EEENS4_14SM90_TMA_STOREES22_S24_S24_EEEvvEEEEvNT_6ParamsE,"ax",@progbits
	.align	128
.text._ZN7cutlass13device_kernelINS_4gemm6kernel13GemmUniversalIN4cute5tupleIJiiiiEEENS1_10collective13CollectiveMmaINS1_35MainloopSm100TmaUmmaWarpSpecializedILi13ELi2ELi4ENS5_IJNS4_1CILi1EEESB_SB_EEEEENS5_IJNSA_ILi64EEENSA_ILi176EEESE_EEENS_12float_e4m3_tENS5_IJlSB_lEEESH_SI_NS4_8TiledMMAINS4_8MMA_AtomIJNS4_10MMA_TraitsINS4_19SM100_MMA_F8F6F4_SSEJSH_SH_fSE_SF_NS4_17integral_constantINS4_4UMMA5MajorELSP_0EEESQ_NSN_INSO_7ScaleInELSR_0EEESS_EEEEEENS4_6LayoutISC_NS5_IJNSA_ILi0EEESW_SW_EEEEENS5_IJNS4_10UnderscoreESZ_SZ_EEEEENS4_13SM90_TMA_LOADENS4_14ComposedLayoutINS4_7SwizzleILi2ELi4ELi3EEENS4_18smem_ptr_flag_bitsILi8EEENSV_INS5_IJNSA_ILi8EEESE_EEENS5_IJSE_SB_EEEEEEEvNS4_8identityES12_S1C_vS1D_EENS_8epilogue10collective18CollectiveEpilogueINS1F_23Sm100TmaWarpSpecializedILi1ELi1ELi88ELb0ELb0EEEJSG_NS5_IJNSV_ISE_SB_EENSV_ISF_SB_EEEEESH_SI_SH_SI_NS1F_6fusion15FusionCallbacksIS1J_NS1N_17LinearCombinationISH_fSH_fLNS_15FloatRoundStyleE2EEESG_S1M_JEEENS4_5SM1004TMEM4LOAD25SM100_TMEM_LOAD_16dp32b8xES12_NS13_INS14_ILi0ELi4ELi3EEES17_NSV_INS5_IJS18_NSA_ILi16EEEEEENS5_IJS1Y_SB_EEEEEEENS4_39AutoVectorizingCopyWithAssumedAlignmentILi128EEENS4_14SM90_TMA_STOREES22_S24_S24_EEEvvEEEEvNT_6ParamsE:
        .type           _ZN7cutlass13device_kernelINS_4gemm6kernel13GemmUniversalIN4cute5tupleIJiiiiEEENS1_10collective13CollectiveMmaINS1_35MainloopSm100TmaUmmaWarpSpecializedILi13ELi2ELi4ENS5_IJNS4_1CILi1EEESB_SB_EEEEENS5_IJNSA_ILi64EEENSA_ILi176EEESE_EEENS_12float_e4m3_tENS5_IJlSB_lEEESH_SI_NS4_8TiledMMAINS4_8MMA_AtomIJNS4_10MMA_TraitsINS4_19SM100_MMA_F8F6F4_SSEJSH_SH_fSE_SF_NS4_17integral_constantINS4_4UMMA5MajorELSP_0EEESQ_NSN_INSO_7ScaleInELSR_0EEESS_EEEEEENS4_6LayoutISC_NS5_IJNSA_ILi0EEESW_SW_EEEEENS5_IJNS4_10UnderscoreESZ_SZ_EEEEENS4_13SM90_TMA_LOADENS4_14ComposedLayoutINS4_7SwizzleILi2ELi4ELi3EEENS4_18smem_ptr_flag_bitsILi8EEENSV_INS5_IJNSA_ILi8EEESE_EEENS5_IJSE_SB_EEEEEEEvNS4_8identityES12_S1C_vS1D_EENS_8epilogue10collective18CollectiveEpilogueINS1F_23Sm100TmaWarpSpecializedILi1ELi1ELi88ELb0ELb0EEEJSG_NS5_IJNSV_ISE_SB_EENSV_ISF_SB_EEEEESH_SI_SH_SI_NS1F_6fusion15FusionCallbacksIS1J_NS1N_17LinearCombinationISH_fSH_fLNS_15FloatRoundStyleE2EEESG_S1M_JEEENS4_5SM1004TMEM4LOAD25SM100_TMEM_LOAD_16dp32b8xES12_NS13_INS14_ILi0ELi4ELi3EEES17_NSV_INS5_IJS18_NSA_ILi16EEEEEENS5_IJS1Y_SB_EEEEEEENS4_39AutoVectorizingCopyWithAssumedAlignmentILi128EEENS4_14SM90_TMA_STOREES22_S24_S24_EEEvvEEEEvNT_6ParamsE,@function
        .size           _ZN7cutlass13device_kernelINS_4gemm6kernel13GemmUniversalIN4cute5tupleIJiiiiEEENS1_10collective13CollectiveMmaINS1_35MainloopSm100TmaUmmaWarpSpecializedILi13ELi2ELi4ENS5_IJNS4_1CILi1EEESB_SB_EEEEENS5_IJNSA_ILi64EEENSA_ILi176EEESE_EEENS_12float_e4m3_tENS5_IJlSB_lEEESH_SI_NS4_8TiledMMAINS4_8MMA_AtomIJNS4_10MMA_TraitsINS4_19SM100_MMA_F8F6F4_SSEJSH_SH_fSE_SF_NS4_17integral_constantINS4_4UMMA5MajorELSP_0EEESQ_NSN_INSO_7ScaleInELSR_0EEESS_EEEEEENS4_6LayoutISC_NS5_IJNSA_ILi0EEESW_SW_EEEEENS5_IJNS4_10UnderscoreESZ_SZ_EEEEENS4_13SM90_TMA_LOADENS4_14ComposedLayoutINS4_7SwizzleILi2ELi4ELi3EEENS4_18smem_ptr_flag_bitsILi8EEENSV_INS5_IJNSA_ILi8EEESE_EEENS5_IJSE_SB_EEEEEEEvNS4_8identityES12_S1C_vS1D_EENS_8epilogue10collective18CollectiveEpilogueINS1F_23Sm100TmaWarpSpecializedILi1ELi1ELi88ELb0ELb0EEEJSG_NS5_IJNSV_ISE_SB_EENSV_ISF_SB_EEEEESH_SI_SH_SI_NS1F_6fusion15FusionCallbacksIS1J_NS1N_17LinearCombinationISH_fSH_fLNS_15FloatRoundStyleE2EEESG_S1M_JEEENS4_5SM1004TMEM4LOAD25SM100_TMEM_LOAD_16dp32b8xES12_NS13_INS14_ILi0ELi4ELi3EEES17_NSV_INS5_IJS18_NSA_ILi16EEEEEENS5_IJS1Y_SB_EEEEEEENS4_39AutoVectorizingCopyWithAssumedAlignmentILi128EEENS4_14SM90_TMA_STOREES22_S24_S24_EEEvvEEEEvNT_6ParamsE,(.L_x_163 - _ZN7cutlass13device_kernelINS_4gemm6kernel13GemmUniversalIN4cute5tupleIJiiiiEEENS1_10collective13CollectiveMmaINS1_35MainloopSm100TmaUmmaWarpSpecializedILi13ELi2ELi4ENS5_IJNS4_1CILi1EEESB_SB_EEEEENS5_IJNSA_ILi64EEENSA_ILi176EEESE_EEENS_12float_e4m3_tENS5_IJlSB_lEEESH_SI_NS4_8TiledMMAINS4_8MMA_AtomIJNS4_10MMA_TraitsINS4_19SM100_MMA_F8F6F4_SSEJSH_SH_fSE_SF_NS4_17integral_constantINS4_4UMMA5MajorELSP_0EEESQ_NSN_INSO_7ScaleInELSR_0EEESS_EEEEEENS4_6LayoutISC_NS5_IJNSA_ILi0EEESW_SW_EEEEENS5_IJNS4_10UnderscoreESZ_SZ_EEEEENS4_13SM90_TMA_LOADENS4_14ComposedLayoutINS4_7SwizzleILi2ELi4ELi3EEENS4_18smem_ptr_flag_bitsILi8EEENSV_INS5_IJNSA_ILi8EEESE_EEENS5_IJSE_SB_EEEEEEEvNS4_8identityES12_S1C_vS1D_EENS_8epilogue10collective18CollectiveEpilogueINS1F_23Sm100TmaWarpSpecializedILi1ELi1ELi88ELb0ELb0EEEJSG_NS5_IJNSV_ISE_SB_EENSV_ISF_SB_EEEEESH_SI_SH_SI_NS1F_6fusion15FusionCallbacksIS1J_NS1N_17LinearCombinationISH_fSH_fLNS_15FloatRoundStyleE2EEESG_S1M_JEEENS4_5SM1004TMEM4LOAD25SM100_TMEM_LOAD_16dp32b8xES12_NS13_INS14_ILi0ELi4ELi3EEES17_NSV_INS5_IJS18_NSA_ILi16EEEEEENS5_IJS1Y_SB_EEEEEEENS4_39AutoVectorizingCopyWithAssumedAlignmentILi128EEENS4_14SM90_TMA_STOREES22_S24_S24_EEEvvEEEEvNT_6ParamsE)
        .other          _ZN7cutlass13device_kernelINS_4gemm6kernel13GemmUniversalIN4cute5tupleIJiiiiEEENS1_10collective13CollectiveMmaINS1_35MainloopSm100TmaUmmaWarpSpecializedILi13ELi2ELi4ENS5_IJNS4_1CILi1EEESB_SB_EEEEENS5_IJNSA_ILi64EEENSA_ILi176EEESE_EEENS_12float_e4m3_tENS5_IJlSB_lEEESH_SI_NS4_8TiledMMAINS4_8MMA_AtomIJNS4_10MMA_TraitsINS4_19SM100_MMA_F8F6F4_SSEJSH_SH_fSE_SF_NS4_17integral_constantINS4_4UMMA5MajorELSP_0EEESQ_NSN_INSO_7ScaleInELSR_0EEESS_EEEEEENS4_6LayoutISC_NS5_IJNSA_ILi0EEESW_SW_EEEEENS5_IJNS4_10UnderscoreESZ_SZ_EEEEENS4_13SM90_TMA_LOADENS4_14ComposedLayoutINS4_7SwizzleILi2ELi4ELi3EEENS4_18smem_ptr_flag_bitsILi8EEENSV_INS5_IJNSA_ILi8EEESE_EEENS5_IJSE_SB_EEEEEEEvNS4_8identityES12_S1C_vS1D_EENS_8epilogue10collective18CollectiveEpilogueINS1F_23Sm100TmaWarpSpecializedILi1ELi1ELi88ELb0ELb0EEEJSG_NS5_IJNSV_ISE_SB_EENSV_ISF_SB_EEEEESH_SI_SH_SI_NS1F_6fusion15FusionCallbacksIS1J_NS1N_17LinearCombinationISH_fSH_fLNS_15FloatRoundStyleE2EEESG_S1M_JEEENS4_5SM1004TMEM4LOAD25SM100_TMEM_LOAD_16dp32b8xES12_NS13_INS14_ILi0ELi4ELi3EEES17_NSV_INS5_IJS18_NSA_ILi16EEEEEENS5_IJS1Y_SB_EEEEEEENS4_39AutoVectorizingCopyWithAssumedAlignmentILi128EEENS4_14SM90_TMA_STOREES22_S24_S24_EEEvvEEEEvNT_6ParamsE,@"STO_CUDA_ENTRY STV_DEFAULT"
_ZN7cutlass13device_kernelINS_4gemm6kernel13GemmUniversalIN4cute5tupleIJiiiiEEENS1_10collective13CollectiveMmaINS1_35MainloopSm100TmaUmmaWarpSpecializedILi13ELi2ELi4ENS5_IJNS4_1CILi1EEESB_SB_EEEEENS5_IJNSA_ILi64EEENSA_ILi176EEESE_EEENS_12float_e4m3_tENS5_IJlSB_lEEESH_SI_NS4_8TiledMMAINS4_8MMA_AtomIJNS4_10MMA_TraitsINS4_19SM100_MMA_F8F6F4_SSEJSH_SH_fSE_SF_NS4_17integral_constantINS4_4UMMA5MajorELSP_0EEESQ_NSN_INSO_7ScaleInELSR_0EEESS_EEEEEENS4_6LayoutISC_NS5_IJNSA_ILi0EEESW_SW_EEEEENS5_IJNS4_10UnderscoreESZ_SZ_EEEEENS4_13SM90_TMA_LOADENS4_14ComposedLayoutINS4_7SwizzleILi2ELi4ELi3EEENS4_18smem_ptr_flag_bitsILi8EEENSV_INS5_IJNSA_ILi8EEESE_EEENS5_IJSE_SB_EEEEEEEvNS4_8identityES12_S1C_vS1D_EENS_8epilogue10collective18CollectiveEpilogueINS1F_23Sm100TmaWarpSpecializedILi1ELi1ELi88ELb0ELb0EEEJSG_NS5_IJNSV_ISE_SB_EENSV_ISF_SB_EEEEESH_SI_SH_SI_NS1F_6fusion15FusionCallbacksIS1J_NS1N_17LinearCombinationISH_fSH_fLNS_15FloatRoundStyleE2EEESG_S1M_JEEENS4_5SM1004TMEM4LOAD25SM100_TMEM_LOAD_16dp32b8xES12_NS13_INS14_ILi0ELi4ELi3EEES17_NSV_INS5_IJS18_NSA_ILi16EEEEEENS5_IJS1Y_SB_EEEEEEENS4_39AutoVectorizingCopyWithAssumedAlignmentILi128EEENS4_14SM90_TMA_STOREES22_S24_S24_EEEvvEEEEvNT_6ParamsE:
[----:B------:R-:W1:Y:S01]  /*0000*/  LDC R1, c[0x0][0x37c] ;  /* 0x0000df00ff017b82 */ /* 0x000e620000000800 */
[----:B------:R-:W2:Y:S01]  /*0010*/  S2R R207, SR_TID.X ;  /* 0x0000000000cf7919 */ /* 0x000ea20000002100 */
[----:B------:R-:W3:Y:S01]  /*0020*/  LDCU.64 UR4, c[0x0][0x890] ;  /* 0x00011200ff0477ac */ /* 0x000ee20008000a00 */
[----:B------:R-:W-:Y:S02]  /*0030*/  PRMT R196, RZ, 0x7610, R196 ;  /* 0x00007610ffc47816 */ /* 0x000fe400000000c4 */
[----:B------:R-:W-:Y:S01]  /*0040*/  ELECT P5, URZ, PT ;  /* 0x0000000000ff782f */ /* 0x000fe200038a0000 */
[----:B------:R-:W4:Y:S01]  /*0050*/  LDCU.64 UR46, c[0x0][0x358] ;  /* 0x00006b00ff2e77ac */ /* 0x000f220008000a00 */
[----:B---3--:R-:W-:-:S04]  /*0060*/  UISETP.NE.U32.AND UP0, UPT, UR4, URZ, UPT ;  /* 0x000000ff0400728c */ /* 0x008fc8000bf05070 */
[----:B------:R-:W-:Y:S01]  /*0070*/  UISETP.NE.AND.EX UP0, UPT, UR5, URZ, UPT, UP0 ;  /* 0x000000ff0500728c */ /* 0x000fe2000bf05300 */
[----:B--2---:R-:W-:-:S05]  /*0080*/  SHF.R.U32.HI R202, RZ, 0x5, R207 ;  /* 0x00000005ffca7819 */ /* 0x004fca00000116cf */
[----:B------:R-:W2:Y:S02]  /*0090*/  SHFL.IDX PT, R0, R202, RZ, 0x1f ;  /* 0x00001fffca007589 */ /* 0x000ea400000e0000 */
[----:B--2---:R-:W-:Y:S01]  /*00a0*/  R2UR UR8, R0 ;  /* 0x00000000000872ca */ /* 0x004fe200000e0000 */
[----:B-1--4-:R-:W-:-:S14]  /*00b0*/  BRA.U UP0, `(.L_x_0) ;  /* 0x00000001002c7547 */ /* 0x012fdc000b800000 */
[----:B------:R-:W1:Y:S02]  /*00c0*/  LDCU.64 UR6, c[0x0][0x888] ;  /* 0x00011100ff0677ac */ /* 0x000e640008000a00 */
[----:B-1----:R-:W-:-:S04]  /*00d0*/  UISETP.NE.U32.AND UP0, UPT, UR6, URZ, UPT ;  /* 0x000000ff0600728c */ /* 0x002fc8000bf05070 */
[----:B------:R-:W-:-:S09]  /*00e0*/  UISETP.NE.AND.EX UP0, UPT, UR7, URZ, UPT, UP0 ;  /* 0x000000ff0700728c */ /* 0x000fd2000bf05300 */
[----:B------:R-:W-:Y:S05]  /*00f0*/  BRA.U !UP0, `(.L_x_1) ;  /* 0x0000000108147547 */ /* 0x000fea000b800000 */
[----:B------:R-:W1:Y:S02]  /*0100*/  LDC.64 R2, c[0x0][0x888] ;  /* 0x00022200ff027b82 */ /* 0x000e640000000a00 */
[----:B-1----:R-:W2:Y:S01]  /*0110*/  LDG.E R0, desc[UR46][R2.64] ;  /* 0x0000002e02007981 */ /* 0x002ea2000c1e1900 */
[----:B------:R-:W-:Y:S01]  /*0120*/  HFMA2 R196, -RZ, RZ, 0, 5.9604644775390625e-08 ;  /* 0x00000001ffc47431 */ /* 0x000fe200000001ff */
[----:B--2---:R-:W-:Y:S01]  /*0130*/  R2UR UR39, R0 ;  /* 0x00000000002772ca */ /* 0x004fe200000e0000 */
[----:B------:R-:W-:Y:S05]  /*0140*/  BRA `(.L_x_0) ;  /* 0x0000000000087947 */ /* 0x000fea0003800000 */
.L_x_1:
[----:B------:R-:W-:Y:S01]  /*0150*/  HFMA2 R196, -RZ, RZ, 0, 5.9604644775390625e-08 ;  /* 0x00000001ffc47431 */ /* 0x000fe200000001ff */
[----:B------:R-:W1:Y:S02]  /*0160*/  LDCU UR39, c[0x0][0x880] ;  /* 0x00011000ff2777ac */ /* 0x000e640008000800 */
.L_x_0:
[----:B------:R-:W2:Y:S02]  /*0170*/  LDCU.64 UR6, c[0x0][0x8b0] ;  /* 0x00011600ff0677ac */ /* 0x000ea40008000a00 */
[----:B--2---:R-:W-:-:S04]  /*0180*/  UISETP.NE.U32.AND UP0, UPT, UR6, URZ, UPT ;  /* 0x000000ff0600728c */ /* 0x004fc8000bf05070 */
[----:B------:R-:W-:-:S09]  /*0190*/  UISETP.NE.AND.EX UP0, UPT, UR7, URZ, UPT, UP0 ;  /* 0x000000ff0700728c */ /* 0x000fd2000bf05300 */
[----:B------:R-:W-:Y:S05]  /*01a0*/  BRA.U UP0, `(.L_x_2) ;  /* 0x0000000100207547 */ /* 0x000fea000b800000 */
[----:B------:R-:W2:Y:S02]  /*01b0*/  LDCU.64 UR6, c[0x0][0x8a8] ;  /* 0x00011500ff0677ac */ /* 0x000ea40008000a00 */
[----:B--2---:R-:W-:-:S04]  /*01c0*/  UISETP.NE.U32.AND UP0, UPT, UR6, URZ, UPT ;  /* 0x000000ff0600728c */ /* 0x004fc8000bf05070 */
[----:B------:R-:W-:-:S09]  /*01d0*/  UISETP.NE.AND.EX UP0, UPT, UR7, URZ, UPT, UP0 ;  /* 0x000000ff0700728c */ /* 0x000fd2000bf05300 */
[----:B------:R-:W-:Y:S05]  /*01e0*/  BRA.U !UP0, `(.L_x_3) ;  /* 0x00000001080c7547 */ /* 0x000fea000b800000 */
[----:B------:R-:W2:Y:S02]  /*01f0*/  LDC.64 R106, c[0x0][0x8a8] ;  /* 0x00022a00ff6a7b82 */ /* 0x000ea40000000a00 */
[----:B--2---:R2:W5:Y:S01]  /*0200*/  LDG.E R106, desc[UR46][R106.64] ;  /* 0x0000002e6a6a7981 */ /* 0x004562000c1e1900 */
[----:B------:R-:W-:Y:S05]  /*0210*/  BRA `(.L_x_2) ;  /* 0x0000000000047947 */ /* 0x000fea0003800000 */
.L_x_3:
[----:B------:R-:W3:Y:S02]  /*0220*/  LDC R106, c[0x0][0x8a0] ;  /* 0x00022800ff6a7b82 */ /* 0x000ee40000000800 */
.L_x_2:
[----:B------:R-:W-:Y:S01]  /*0230*/  IMAD.U32 R0, RZ, RZ, UR8 ;  /* 0x00000008ff007e24 */ /* 0x000fe2000f8e00ff */
[----:B------:R-:W-:Y:S04]  /*0240*/  BSSY.RECONVERGENT B0, `(.L_x_4) ;  /* 0x000000c000007945 */ /* 0x000fe80003800200 */
[C---:B------:R-:W-:Y:S02]  /*0250*/  ISETP.NE.OR P1, PT, R0.reuse, 0x1, !P5 ;  /* 0x000000010000780c */ /* 0x040fe40006f25670 */
[----:B------:R-:W-:-:S11]  /*0260*/  ISETP.NE.OR P0, PT, R0, 0x3, !P5 ;  /* 0x000000030000780c */ /* 0x000fd60006f05670 */
[----:B------:R-:W-:Y:S05]  /*0270*/  @P1 BRA `(.L_x_5) ;  /* 0x0000000000201947 */ /* 0x000fea0003800000 */
[----:B------:R-:W4:Y:S02]  /*0280*/  LDCU.64 UR6, c[0x0][0x348] ;  /* 0x00006900ff0677ac */ /* 0x000f240008000a00 */
[----:B----4-:R-:W-:Y:S02]  /*0290*/  UIADD3 UR10, UP1, UPT, UR6, 0x80, URZ ;  /* 0x00000080060a7890 */ /* 0x010fe4000ff3e0ff */
[----:B------:R-:W-:Y:S02]  /*02a0*/  UIADD3 UR6, UP0, UPT, UR6, 0x180, URZ ;  /* 0x0000018006067890 */ /* 0x000fe4000ff1e0ff */
[----:B------:R-:W-:Y:S02]  /*02b0*/  UIADD3.X UR11, UPT, UPT, URZ, UR7, URZ, UP1, !UPT ;  /* 0x00000007ff0b7290 */ /* 0x000fe40008ffe4ff */
[----:B------:R-:W-:-:S07]  /*02c0*/  UIADD3.X UR7, UPT, UPT, URZ, UR7, URZ, UP0, !UPT ;  /* 0x00000007ff077290 */ /* 0x000fce00087fe4ff */
[----:B------:R4:W-:Y:S02]  /*02d0*/  UTMACCTL.PF [UR10] ;  /* 0x000000000a0079b9 */ /* 0x0009e40008040000 */
[----:B------:R4:W-:Y:S02]  /*02e0*/  UTMACCTL.PF [UR6] ;  /* 0x00000000060079b9 */ /* 0x0009e40008040000 */
[----:B----4-:R-:W-:Y:S01]  /*02f0*/  NOP ;  /* 0x0000000000007918 */ /* 0x010fe20000000000 */
.L_x_5:
[----:B-1----:R-:W-:Y:S05]  /*0300*/  BSYNC.RECONVERGENT B0 ;  /* 0x0000000000007941 */ /* 0x002fea0003800200 */
.L_x_4:
[----:B------:R-:W-:Y:S04]  /*0310*/  BSSY.RECONVERGENT B0, `(.L_x_6) ;  /* 0x000000a000007945 */ /* 0x000fe80003800200 */
[----:B------:R-:W-:Y:S05]  /*0320*/  @P0 BRA `(.L_x_7) ;  /* 0x0000000000200947 */ /* 0x000fea0003800000 */
[----:B------:R-:W1:Y:S02]  /*0330*/  LDCU.64 UR6, c[0x0][0x348] ;  /* 0x00006900ff0677ac */ /* 0x000e640008000a00 */
[----:B-1----:R-:W-:Y:S02]  /*0340*/  UIADD3 UR10, UP1, UPT, UR6, 0x580, URZ ;  /* 0x00000580060a7890 */ /* 0x002fe4000ff3e0ff */
[----:B------:R-:W-:Y:S02]  /*0350*/  UIADD3 UR6, UP0, UPT, UR6, 0x680, URZ ;  /* 0x0000068006067890 */ /* 0x000fe4000ff1e0ff */
[----:B------:R-:W-:Y:S02]  /*0360*/  UIADD3.X UR11, UPT, UPT, URZ, UR7, URZ, UP1, !UPT ;  /* 0x00000007ff0b7290 */ /* 0x000fe40008ffe4ff */
[----:B------:R-:W-:-:S07]  /*0370*/  UIADD3.X UR7, UPT, UPT, URZ, UR7, URZ, UP0, !UPT ;  /* 0x00000007ff077290 */ /* 0x000fce00087fe4ff */
[----:B------:R1:W-:Y:S02]  /*0380*/  UTMACCTL.PF [UR10] ;  /* 0x000000000a0079b9 */ /* 0x0003e40008040000 */
[----:B------:R1:W-:Y:S02]  /*0390*/  UTMACCTL.PF [UR6] ;  /* 0x00000000060079b9 */ /* 0x0003e40008040000 */
[----:B-1----:R-:W-:Y:S01]  /*03a0*/  NOP ;  /* 0x0000000000007918 */ /* 0x002fe20000000000 */
.L_x_7:
[----:B------:R-:W-:Y:S05]  /*03b0*/  BSYNC.RECONVERGENT B0 ;  /* 0x0000000000007941 */ /* 0x000fea0003800200 */
.L_x_6:
[----:B------:R-:W1:Y:S01]  /*03c0*/  LDCU.64 UR6, c[0x0][0x888] ;  /* 0x00011100ff0677ac */ /* 0x000e620008000a00 */
[----:B------:R-:W-:Y:S02]  /*03d0*/  UISETP.EQ.U32.AND UP1, UPT, UR4, URZ, UPT ;  /* 0x000000ff0400728c */ /* 0x000fe4000bf22070 */
[----:B------:R-:W-:Y:S02]  /*03e0*/  UPLOP3.LUT UP2, UPT, UPT, UPT, UPT, 0x80, 0x8 ;  /* 0x000000000008789c */ /* 0x000fe40003f4f070 */
[----:B-1----:R-:W-:-:S04]  /*03f0*/  UISETP.NE.U32.AND UP0, UPT, UR6, URZ, UPT ;  /* 0x000000ff0600728c */ /* 0x002fc8000bf05070 */
[----:B------:R-:W-:-:S04]  /*0400*/  UISETP.NE.AND.EX UP0, UPT, UR7, URZ, UPT, UP0 ;  /* 0x000000ff0700728c */ /* 0x000fc8000bf05300 */
[----:B------:R-:W-:-:S04]  /*0410*/  UISETP.EQ.OR.EX UP3, UPT, UR5, URZ, !UP0, UP1 ;  /* 0x000000ff0500728c */ /* 0x000fc8000c762710 */
[----:B------:R-:W-:-:S05]  /*0420*/  UP2UR UR45, UPR, URZ, 0x8 ;  /* 0x00000008ff2d7883 */ /* 0x000fca0008000000 */
[----:B------:R-:W-:Y:S07]  /*0430*/  BRA.U !UP3, `(.L_x_8) ;  /* 0x000000010b207547 */ /* 0x000fee000b800000 */
[----:B------:R-:W-:Y:S01]  /*0440*/  UISETP.NE.U32.AND UP2, UPT, UR4, URZ, UPT ;  /* 0x000000ff0400728c */ /* 0x000fe2000bf45070 */
[----:B------:R-:W-:Y:S01]  /*0450*/  FSETP.NEU.AND P0, PT, RZ, UR39, PT ;  /* 0x00000027ff007c0b */ /* 0x000fe2000bf0d000 */
[----:B------:R-:W-:Y:S02]  /*0460*/  USEL UR4, URZ, 0xffffffff, UP0 ;  /* 0xffffffffff047887 */ /* 0x000fe40008000000 */
[----:B------:R-:W-:-:S10]  /*0470*/  UISETP.NE.AND.EX UP2, UPT, UR5, URZ, UPT, UP2 ;  /* 0x000000ff0500728c */ /* 0x000fd4000bf45320 */
[----:B------:R-:W-:Y:S01]  /*0480*/  VOTEU.ANY UP1, P0 ;  /* 0x0000000000ff7886 */ /* 0x000fe20000020100 */
[----:B------:R-:W-:-:S04]  /*0490*/  @!UP2 USEL UR4, URZ, 0xffffffff, UP1 ;  /* 0xffffffffff04a887 */ /* 0x000fc80008800000 */
[----:B------:R-:W-:-:S04]  /*04a0*/  ULOP3.LUT UR4, UR4, 0x1, URZ, 0xc0, !UPT ;  /* 0x0000000104047892 */ /* 0x000fc8000f8ec0ff */
[----:B------:R-:W-:-:S11]  /*04b0*/  UISETP.NE.U32.AND UP2, UPT, UR4, 0x1, UPT ;  /* 0x000000010400788c */ /* 0x000fd6000bf45070 */
.L_x_8:
[----:B------:R-:W1:Y:S01]  /*04c0*/  SHFL.IDX PT, R2, R202, RZ, 0x1f ;  /* 0x00001fffca027589 */ /* 0x000e6200000e0000 */
[----:B------:R-:W-:-:S04]  /*04d0*/  UISETP.NE.AND UP1, UPT, UR8, 0x2, UPT ;  /* 0x000000020800788c */ /* 0x000fc8000bf25270 */
[----:B------:R-:W-:Y:S01]  /*04e0*/  USEL UR6, URZ, 0x1, UP1 ;  /* 0x00000001ff067887 */ /* 0x000fe20008800000 */
[----:B-1----:R-:W-:-:S13]  /*04f0*/  ISETP.NE.AND P0, PT, R2, RZ, PT ;  /* 0x000000ff0200720c */ /* 0x002fda0003f05270 */
[----:B------:R-:W-:Y:S05]  /*0500*/  @P0 BRA `(.L_x_9) ;  /* 0x00000000009c0947 */ /* 0x000fea0003800000 */
[----:B------:R-:W-:Y:S01]  /*0510*/  ELECT P0, URZ, PT ;  /* 0x0000000000ff782f */ /* 0x000fe20003800000 */
[----:B------:R-:W-:-:S12]  /*0520*/  BSSY.RECONVERGENT B0, `(.L_x_9) ;  /* 0x0000025000007945 */ /* 0x000fd80003800200 */
[----:B------:R-:W-:Y:S05]  /*0530*/  @!P0 BRA `(.L_x_10) ;  /* 0x00000000008c8947 */ /* 0x000fea0003800000 */
[----:B------:R-:W1:Y:S01]  /*0540*/  S2UR UR5, SR_CgaCtaId ;  /* 0x00000000000579c3 */ /* 0x000e620000008800 */
[----:B------:R-:W-:Y:S01]  /*0550*/  UMOV UR7, 0x400 ;  /* 0x0000040000077882 */ /* 0x000fe20000000000 */
[----:B------:R-:W-:Y:S02]  /*0560*/  UMOV UR4, 0x1 ;  /* 0x0000000100047882 */ /* 0x000fe40000000000 */
[----:B------:R-:W-:-:S04]  /*0570*/  UIADD3 UR10, UPT, UPT, -UR4, 0x100000, URZ ;  /* 0x00100000040a7890 */ /* 0x000fc8000fffe1ff */
[----:B------:R-:W-:Y:S02]  /*0580*/  USHF.L.U32 UR11, UR10, 0xb, URZ ;  /* 0x0000000b0a0b7899 */ /* 0x000fe400080006ff */
[----:B------:R-:W-:Y:S02]  /*0590*/  USHF.L.U32 UR10, UR10, 0x1, URZ ;  /* 0x000000010a0a7899 */ /* 0x000fe400080006ff */
[----:B-1----:R-:W-:Y:S01]  /*05a0*/  ULEA UR5, UR5, UR7, 0x18 ;  /* 0x0000000705057291 */ /* 0x002fe2000f8ec0ff */
[----:B------:R-:W1:Y:S11]  /*05b0*/  FENCE.VIEW.ASYNC.S ;  /* 0x00000000000073c6 */ /* 0x000e760000000000 */
[----:B-1----:R1:W4:Y:S01]  /*05c0*/  SYNCS.EXCH.64 URZ, [UR5], UR10 ;  /* 0x0000000a05ff75b2 */ /* 0x0023220008000100 */
[----:B------:R1:W1:Y:S01]  /*05d0*/  SYNCS.EXCH.64 URZ, [UR5+0x68], UR10 ;  /* 0x0000680a05ff75b2 */ /* 0x0002620008000100 */
        /* <DEDUP_REMOVED lines=24> */
[----:B----4-:R-:W-:Y:S01]  /*0760*/  NOP ;  /* 0x0000000000007918 */ /* 0x010fe20000000000 */
.L_x_10:
[----:B-1----:R-:W-:Y:S05]  /*0770*/  BSYNC.RECONVERGENT B0 ;  /* 0x0000000000007941 */ /* 0x002fea0003800200 */
.L_x_9:
[----:B------:R-:W1:Y:S01]  /*0780*/  SHFL.IDX PT, R2, R202, RZ, 0x1f ;  /* 0x00001fffca027589 */ /* 0x000e6200000e0000 */
[----:B------:R-:W-:Y:S01]  /*0790*/  NOP ;  /* 0x0000000000007918 */ /* 0x000fe20000000000 */
[----:B-1----:R-:W-:-:S13]  /*07a0*/  ISETP.NE.AND P0, PT, R2, 0x1, PT ;  /* 0x000000010200780c */ /* 0x002fda0003f05270 */
[----:B------:R-:W-:Y:S05]  /*07b0*/  @P0 BRA `(.L_x_11) ;  /* 0x0000000000400947 */ /* 0x000fea0003800000 */
[----:B------:R-:W1:Y:S01]  /*07c0*/  S2UR UR7, SR_CgaCtaId ;  /* 0x00000000000779c3 */ /* 0x000e620000008800 */
[----:B------:R-:W-:Y:S01]  /*07d0*/  UMOV UR9, 0x400 ;  /* 0x0000040000097882 */ /* 0x000fe20000000000 */
[----:B------:R-:W-:Y:S01]  /*07e0*/  UMOV UR5, 0x20 ;  /* 0x0000002000057882 */ /* 0x000fe20000000000 */
[----:B------:R-:W-:Y:S01]  /*07f0*/  UMOV UR4, 0x80 ;  /* 0x0000008000047882 */ /* 0x000fe20000000000 */
[----:B------:R-:W-:-:S04]  /*0800*/  UIADD3 UR10, UPT, UPT, -UR5, 0x100000, URZ ;  /* 0x00100000050a7890 */ /* 0x000fc8000fffe1ff */
[----:B------:R-:W-:Y:S02]  /*0810*/  USHF.L.U32 UR11, UR10, 0xb, URZ ;  /* 0x0000000b0a0b7899 */ /* 0x000fe400080006ff */
[----:B------:R-:W-:Y:S02]  /*0820*/  USHF.L.U32 UR10, UR10, 0x1, URZ ;  /* 0x000000010a0a7899 */ /* 0x000fe400080006ff */
[----:B------:R-:W-:-:S04]  /*0830*/  UIADD3 UR4, UPT, UPT, -UR4, 0x100000, URZ ;  /* 0x0010000004047890 */ /* 0x000fc8000fffe1ff */
[----:B------:R-:W-:Y:S02]  /*0840*/  USHF.L.U32 UR5, UR4, 0xb, URZ ;  /* 0x0000000b04057899 */ /* 0x000fe400080006ff */
[----:B------:R-:W-:Y:S01]  /*0850*/  USHF.L.U32 UR4, UR4, 0x1, URZ ;  /* 0x0000000104047899 */ /* 0x000fe200080006ff */
[----:B------:R-:W-:Y:S01]  /*0860*/  ELECT P0, URZ, PT ;  /* 0x0000000000ff782f */ /* 0x000fe20003800000 */
[----:B-1----:R-:W-:Y:S01]  /*0870*/  ULEA UR7, UR7, UR9, 0x18 ;  /* 0x0000000907077291 */ /* 0x002fe2000f8ec0ff */
[----:B------:R-:W1:Y:S11]  /*0880*/  FENCE.VIEW.ASYNC.S ;  /* 0x00000000000073c6 */ /* 0x000e760000000000 */
[----:B-1----:R1:W4:Y:S01]  /*0890*/  SYNCS.EXCH.64 URZ, [UR7+0xd0], UR10 ;  /* 0x0000d00a07ff75b2 */ /* 0x0023220008000100 */
[----:B------:R1:W1:Y:S01]  /*08a0*/  SYNCS.EXCH.64 URZ, [UR7+0xd8], UR4 ;  /* 0x0000d80407ff75b2 */ /* 0x0002620008000100 */
[----:B------:R-:W-:Y:S01]  /*08b0*/  NOP ;  /* 0x0000000000007918 */ /* 0x000fe20000000000 */
.L_x_11:
[----:B------:R-:W2:Y:S01]  /*08c0*/  SHFL.IDX PT, R2, R202, RZ, 0x1f ;  /* 0x00001fffca027589 */ /* 0x000ea200000e0000 */
[----:B------:R-:W-:Y:S01]  /*08d0*/  NOP ;  /* 0x0000000000007918 */ /* 0x000fe20000000000 */
[----:B--2---:R-:W-:-:S13]  /*08e0*/  ISETP.NE.AND P0, PT, R2, 0x3, PT ;  /* 0x000000030200780c */ /* 0x004fda0003f05270 */
[----:B------:R-:W-:Y:S05]  /*08f0*/  @P0 BRA `(.L_x_12) ;  /* 0x0000000000300947 */ /* 0x000fea0003800000 */
[----:B-1----:R-:W1:Y:S01]  /*0900*/  S2UR UR5, SR_CgaCtaId ;  /* 0x00000000000579c3 */ /* 0x002e620000008800 */
[----:B------:R-:W-:Y:S01]  /*0910*/  UMOV UR7, 0x400 ;  /* 0x0000040000077882 */ /* 0x000fe20000000000 */
[----:B------:R-:W-:Y:S01]  /*0920*/  UMOV UR4, 0x20 ;  /* 0x0000002000047882 */ /* 0x000fe20000000000 */
[----:B------:R-:W-:Y:S01]  /*0930*/  ELECT P0, URZ, PT ;  /* 0x0000000000ff782f */ /* 0x000fe20003800000 */
[----:B------:R-:W-:-:S04]  /*0940*/  UIADD3 UR10, UPT, UPT, -UR4, 0x100000, URZ ;  /* 0x00100000040a7890 */ /* 0x000fc8000fffe1ff */
[----:B------:R-:W-:Y:S02]  /*0950*/  USHF.L.U32 UR11, UR10, 0xb, URZ ;  /* 0x0000000b0a0b7899 */ /* 0x000fe400080006ff */
[----:B------:R-:W-:Y:S02]  /*0960*/  USHF.L.U32 UR10, UR10, 0x1, URZ ;  /* 0x000000010a0a7899 */ /* 0x000fe400080006ff */
[----:B-1----:R-:W-:Y:S01]  /*0970*/  ULEA UR5, UR5, UR7, 0x18 ;  /* 0x0000000705057291 */ /* 0x002fe2000f8ec0ff */
[----:B------:R-:W1:Y:S11]  /*0980*/  FENCE.VIEW.ASYNC.S ;  /* 0x00000000000073c6 */ /* 0x000e760000000000 */
[----:B-1----:R2:W1:Y:S01]  /*0990*/  SYNCS.EXCH.64 URZ, [UR5+0xe0], UR10 ;  /* 0x0000e00a05ff75b2 */ /* 0x0024620008000100 */
[----:B------:R2:W1:Y:S02]  /*09a0*/  SYNCS.EXCH.64 URZ, [UR5+0xe8], UR10 ;  /* 0x0000e80a05ff75b2 */ /* 0x0004640008000100 */
[----:B--2---:R-:W-:Y:S01]  /*09b0*/  NOP ;  /* 0x0000000000007918 */ /* 0x004fe20000000000 */
.L_x_12:
[----:B------:R-:W2:Y:S01]  /*09c0*/  SHFL.IDX PT, R2, R202, RZ, 0x1f ;  /* 0x00001fffca027589 */ /* 0x000ea200000e0000 */
[----:B------:R-:W-:Y:S01]  /*09d0*/  NOP ;  /* 0x0000000000007918 */ /* 0x000fe20000000000 */
[----:B--2---:R-:W-:-:S13]  /*09e0*/  ISETP.NE.AND P0, PT, R2, 0x4, PT ;  /* 0x000000040200780c */ /* 0x004fda0003f05270 */
[----:B------:R-:W-:Y:S05]  /*09f0*/  @P0 BRA `(.L_x_13) ;  /* 0x00000000004c0947 */ /* 0x000fea0003800000 */
[----:B-1----:R-:W1:Y:S01]  /*0a00*/  S2UR UR5, SR_CgaCtaId ;  /* 0x00000000000579c3 */ /* 0x002e620000008800 */
[----:B------:R-:W-:Y:S01]  /*0a10*/  UMOV UR9, 0x100 ;  /* 0x0000010000097882 */ /* 0x000fe20000000000 */
[----:B------:R-:W-:Y:S01]  /*0a20*/  UMOV UR7, 0x400 ;  /* 0x0000040000077882 */ /* 0x000fe20000000000 */
[----:B------:R-:W-:Y:S01]  /*0a30*/  USEL UR9, UR9, 0xe0, UP2 ;  /* 0x000000e009097887 */ /* 0x000fe20009000000 */
[----:B------:R-:W-:Y:S01]  /*0a40*/  UMOV UR4, 0x1 ;  /* 0x0000000100047882 */ /* 0x000fe20000000000 */
[----:B------:R-:W-:Y:S01]  /*0a50*/  ELECT P0, URZ, PT ;  /* 0x0000000000ff782f */ /* 0x000fe20003800000 */
[----:B------:R-:W-:-:S04]  /*0a60*/  UIADD3 UR10, UPT, UPT, -UR4, 0x100000, URZ ;  /* 0x00100000040a7890 */ /* 0x000fc8000fffe1ff */
[----:B------:R-:W-:Y:S02]  /*0a70*/  USHF.L.U32 UR11, UR10, 0xb, URZ ;  /* 0x0000000b0a0b7899 */ /* 0x000fe400080006ff */
[----:B------:R-:W-:Y:S02]  /*0a80*/  USHF.L.U32 UR10, UR10, 0x1, URZ ;  /* 0x000000010a0a7899 */ /* 0x000fe400080006ff */
[----:B------:R-:W-:-:S04]  /*0a90*/  UIADD3 UR12, UPT, UPT, -UR9, 0x100000, URZ ;  /* 0x00100000090c7890 */ /* 0x000fc8000fffe1ff */
[----:B------:R-:W-:Y:S02]  /*0aa0*/  USHF.L.U32 UR13, UR12, 0xb, URZ ;  /* 0x0000000b0c0d7899 */ /* 0x000fe400080006ff */
[----:B------:R-:W-:Y:S02]  /*0ab0*/  USHF.L.U32 UR12, UR12, 0x1, URZ ;  /* 0x000000010c0c7899 */ /* 0x000fe400080006ff */
[----:B-1----:R-:W-:Y:S01]  /*0ac0*/  ULEA UR5, UR5, UR7, 0x18 ;  /* 0x0000000705057291 */ /* 0x002fe2000f8ec0ff */
[----:B------:R-:W1:Y:S11]  /*0ad0*/  FENCE.VIEW.ASYNC.S ;  /* 0x00000000000073c6 */ /* 0x000e760000000000 */
[----:B-1----:R2:W1:Y:S01]  /*0ae0*/  SYNCS.EXCH.64 URZ, [UR5+0xf0], UR10 ;  /* 0x0000f00a05ff75b2 */ /* 0x0024620008000100 */
[----:B------:R2:W1:Y:S01]  /*0af0*/  SYNCS.EXCH.64 URZ, [UR5+0x100], UR12 ;  /* 0x0001000c05ff75b2 */ /* 0x0004620008000100 */
[----:B------:R2:W1:Y:S01]  /*0b00*/  SYNCS.EXCH.64 URZ, [UR5+0xf8], UR10 ;  /* 0x0000f80a05ff75b2 */ /* 0x0004620008000100 */
[----:B------:R2:W1:Y:S02]  /*0b10*/  SYNCS.EXCH.64 URZ, [UR5+0x108], UR12 ;  /* 0x0001080c05ff75b2 */ /* 0x0004640008000100 */
[----:B--2---:R-:W-:Y:S01]  /*0b20*/  NOP ;  /* 0x0000000000007918 */ /* 0x004fe20000000000 */
.L_x_13:
[----:B------:R-:W2:Y:S01]  /*0b30*/  SHFL.IDX PT, R2, R202, RZ, 0x1f ;  /* 0x00001fffca027589 */ /* 0x000ea200000e0000 */
[----:B------:R-:W-:Y:S01]  /*0b40*/  NOP ;  /* 0x0000000000007918 */ /* 0x000fe20000000000 */
[----:B--2---:R-:W-:-:S13]  /*0b50*/  ISETP.NE.AND P0, PT, R2, 0x5, PT ;  /* 0x000000050200780c */ /* 0x004fda0003f05270 */
[----:B------:R-:W-:Y:S05]  /*0b60*/  @P0 BRA `(.L_x_14) ;  /* 0x0000000000580947 */ /* 0x000fea0003800000 */
[----:B-1----:R-:W1:Y:S01]  /*0b70*/  S2UR UR7, SR_CgaCtaId ;  /* 0x00000000000779c3 */ /* 0x002e620000008800 */
        /* <DEDUP_REMOVED lines=12> */
[----:B-1----:R2:W1:Y:S01]  /*0c40*/  SYNCS.EXCH.64 URZ, [UR7+0x110], UR10 ;  /* 0x0001100a07ff75b2 */ /* 0x0024620008000100 */
[----:B------:R2:W1:Y:S01]  /*0c50*/  SYNCS.EXCH.64 URZ, [UR7+0x130], UR4 ;  /* 0x0001300407ff75b2 */ /* 0x0004620008000100 */
[----:B------:R2:W1:Y:S01]  /*0c60*/  SYNCS.EXCH.64 URZ, [UR7+0x118], UR10 ;  /* 0x0001180a07ff75b2 */ /* 0x0004620008000100 */
[----:B------:R2:W1:Y:S01]  /*0c70*/  SYNCS.EXCH.64 URZ, [UR7+0x138], UR4 ;  /* 0x0001380407ff75b2 */ /* 0x0004620008000100 */
[----:B------:R2:W1:Y:S01]  /*0c80*/  SYNCS.EXCH.64 URZ, [UR7+0x120], UR10 ;  /* 0x0001200a07ff75b2 */ /* 0x0004620008000100 */
[----:B------:R2:W1:Y:S01]  /*0c90*/  SYNCS.EXCH.64 URZ, [UR7+0x140], UR4 ;  /* 0x0001400407ff75b2 */ /* 0x0004620008000100 */
[----:B------:R2:W1:Y:S01]  /*0ca0*/  SYNCS.EXCH.64 URZ, [UR7+0x128], UR10 ;  /* 0x0001280a07ff75b2 */ /* 0x0004620008000100 */
[----:B------:R2:W1:Y:S02]  /*0cb0*/  SYNCS.EXCH.64 URZ, [UR7+0x148], UR4 ;  /* 0x0001480407ff75b2 */ /* 0x0004640008000100 */
[----:B--2---:R-:W-:Y:S01]  /*0cc0*/  NOP ;  /* 0x0000000000007918 */ /* 0x004fe20000000000 */
.L_x_14:
        /* <DEDUP_REMOVED lines=18> */
.L_x_15:
[----:B-1----:R-:W1:Y:S01]  /*0df0*/  S2UR UR5, SR_CTAID.X ;  /* 0x00000000000579c3 */ /* 0x002e620000002500 */
[----:B------:R-:W-:-:S05]  /*0e00*/  CS2R.32 R197, SR_CgaSize ;  /* 0x0000000000c57805 */ /* 0x000fca0000008a00 */
[----:B------:R-:W-:-:S05]  /*0e10*/  IMAD R197, R197, -0xa0, RZ ;  /* 0xffffff60c5c57824 */ /* 0x000fca00078e02ff */
[----:B------:R-:W-:-:S14]  /*0e20*/  R2UR UR9, R197 ;  /* 0x00000000c50972ca */ /* 0x000fdc00000e0000 */
[----:B------:R-:W2:Y:S01]  /*0e30*/  LDCU UR9, c[0x0][UR9+0x2b0] ;  /* 0x00005600090977ac */ /* 0x000ea20008000800 */
[----:B------:R-:W-:Y:S01]  /*0e40*/  NOP ;  /* 0x0000000000007918 */ /* 0x000fe20000000000 */
[----:B------:R-:W-:-:S05]  /*0e50*/  CS2R.32 R197, SR_CgaSize ;  /* 0x0000000000c57805 */ /* 0x000fca0000008a00 */
[----:B------:R-:W-:-:S05]  /*0e60*/  IMAD R197, R197, -0xa0, RZ ;  /* 0xffffff60c5c57824 */ /* 0x000fca00078e02ff */
[----:B------:R-:W-:-:S14]  /*0e70*/  R2UR UR7, R197 ;  /* 0x00000000c50772ca */ /* 0x000fdc00000e0000 */
[----:B------:R-:W3:Y:S01]  /*0e80*/  LDCU UR7, c[0x0][UR7+0x2b4] ;  /* 0x00005680070777ac */ /* 0x000ee20008000800 */
[----:B------:R-:W4:Y:S08]  /*0e90*/  S2UR UR4, SR_CTAID.Y ;  /* 0x00000000000479c3 */ /* 0x000f300000002600 */
[----:B------:R-:W3:Y:S01]  /*0ea0*/  LDC R9, c[0x0][0xb24] ;  /* 0x0002c900ff097b82 */ /* 0x000ee20000000800 */
[----:B-1----:R-:W-:-:S02]  /*0eb0*/  I2FP.F32.U32 R5, UR5 ;  /* 0x0000000500057c45 */ /* 0x002fc40008201000 */
[----:B------:R-:W-:-:S05]  /*0ec0*/  CS2R.32 R3, SR_CgaSize ;  /* 0x0000000000037805 */ /* 0x000fca0000008a00 */
[----:B------:R-:W-:-:S06]  /*0ed0*/  IMAD R3, R3, -0xa0, RZ ;  /* 0xffffff6003037824 */ /* 0x000fcc00078e02ff */
[----:B------:R-:W1:Y:S01]  /*0ee0*/  LDC R3, c[0x0][R3+0x2a0] ;  /* 0x0000a80003037b82 */ /* 0x000e620000000800 */
[----:B------:R-:W-:Y:S01]  /*0ef0*/  MOV R197, UR5 ;  /* 0x0000000500c57c02 */ /* 0x000fe20008000f00 */
[----:B--2---:R-:W-:Y:S01]  /*0f00*/  FMUL R5, R5, UR9 ;  /* 0x0000000905057c20 */ /* 0x004fe20008400000 */
[----:B----4-:R-:W-:Y:S02]  /*0f10*/  I2FP.F32.U32 R4, UR4 ;  /* 0x0000000400047c45 */ /* 0x010fe40008201000 */
[----:B------:R-:W-:-:S05]  /*0f20*/  CS2R.32 R2, SR_CgaSize ;  /* 0x0000000000027805 */ /* 0x000fca0000008a00 */
[----:B------:R-:W-:-:S06]  /*0f30*/  IMAD R2, R2, -0xa0, RZ ;  /* 0xffffff6002027824 */ /* 0x000fcc00078e02ff */
[----:B------:R-:W2:Y:S01]  /*0f40*/  LDC R2, c[0x0][R2+0x2a4] ;  /* 0x0000a90002027b82 */ /* 0x000ea20000000800 */
[----:B------:R-:W4:Y:S01]  /*0f50*/  F2I.U32.TRUNC.NTZ R194, R5 ;  /* 0x0000000500c27305 */ /* 0x000f22000020f000 */
[----:B------:R-:W-:Y:S01]  /*0f60*/  MOV R195, UR4 ;  /* 0x0000000400c37c02 */ /* 0x000fe20008000f00 */
[----:B---3--:R-:W-:-:S05]  /*0f70*/  FMUL R4, R4, UR7 ;  /* 0x0000000704047c20 */ /* 0x008fca0008400000 */
[----:B------:R-:W-:Y:S01]  /*0f80*/  BAR.SYNC.DEFER_BLOCKING 0x0 ;  /* 0x0000000000007b1d */ /* 0x000fe20000010000 */
[----:B------:R-:W-:-:S05]  /*0f90*/  ISETP.GE.AND P0, PT, R9, 0x1, PT ;  /* 0x000000010900780c */ /* 0x000fca0003f06270 */
[----:B------:R-:W3:Y:S02]  /*0fa0*/  F2I.U32.TRUNC.NTZ R187, R4 ;  /* 0x0000000400bb7305 */ /* 0x000ee4000020f000 */
[----:B------:R-:W2:Y:S01]  /*0fb0*/  S2UR UR36, SR_CTAID.Z ;  /* 0x00000000002479c3 */ /* 0x000ea20000002700 */
[----:B----4-:R-:W-:-:S05]  /*0fc0*/  IADD3 R194, PT, PT, -R194, RZ, RZ ;  /* 0x000000ffc2c27210 */ /* 0x010fca0007ffe1ff */
[----:B-1----:R-:W-:Y:S01]  /*0fd0*/  IMAD R194, R3, R194, UR5 ;  /* 0x0000000503c27e24 */ /* 0x002fe2000f8e02c2 */
[----:B---3--:R-:W-:-:S05]  /*0fe0*/  IADD3 R187, PT, PT, -R187, RZ, RZ ;  /* 0x000000ffbbbb7210 */ /* 0x008fca0007ffe1ff */
[----:B--2---:R-:W-:Y:S01]  /*0ff0*/  IMAD R187, R2, R187, UR4 ;  /* 0x0000000402bb7e24 */ /* 0x004fe2000f8e02bb */
[----:B------:R-:W-:Y:S06]  /*1000*/  @!P0 BRA `(.L_x_16) ;  /* 0x0000000000b88947 */ /* 0x000fec0003800000 */
[----:B------:R-:W1:Y:S01]  /*1010*/  LDC.64 R4, c[0x0][0xb18] ;  /* 0x0002c600ff047b82 */ /* 0x000e620000000a00 */
[----:B------:R-:W-:-:S07]  /*1020*/  ISETP.NE.AND P0, PT, R9, 0x1, PT ;  /* 0x000000010900780c */ /* 0x000fce0003f05270 */
[----:B------:R-:W2:Y:S08]  /*1030*/  LDC R10, c[0x0][0xb0c] ;  /* 0x0002c300ff0a7b82 */ /* 0x000eb00000000800 */
[----:B------:R-:W3:Y:S08]  /*1040*/  LDC R11, c[0x0][0x370] ;  /* 0x0000dc00ff0b7b82 */ /* 0x000ef00000000800 */
[----:B------:R-:W4:Y:S01]  /*1050*/  LDC R12, c[0x0][0x374] ;  /* 0x0000dd00ff0c7b82 */ /* 0x000f220000000800 */
[----:B-1----:R-:W-:-:S07]  /*1060*/  ISETP.NE.AND P1, PT, R4, 0x1, PT ;  /* 0x000000010400780c */ /* 0x002fce0003f25270 */
[----:B------:R-:W3:Y:S01]  /*1070*/  LDC.64 R6, c[0x0][0xb10] ;  /* 0x0002c400ff067b82 */ /* 0x000ee20000000a00 */
[----:B--2---:R-:W-:-:S07]  /*1080*/  ISETP.NE.AND P2, PT, R10, 0x1, PT ;  /* 0x000000010a00780c */ /* 0x004fce0003f45270 */
[----:B------:R-:W1:Y:S08]  /*1090*/  LDC R8, c[0x0][0xb20] ;  /* 0x0002c800ff087b82 */ /* 0x000e700000000800 */
[----:B------:R-:W2:Y:S01]  /*10a0*/  LDC.64 R2, c[0x0][0xb28] ;  /* 0x0002ca00ff027b82 */ /* 0x000ea20000000a00 */
[----:B----4-:R-:W-:-:S04]  /*10b0*/  IMAD.HI.U32 R13, R12, R5, RZ ;  /* 0x000000050c0d7227 */ /* 0x010fc800078e00ff */
[----:B------:R-:W-:-:S04]  /*10c0*/  IMAD.HI.U32 R5, R195, R5, RZ ;  /* 0x00000005c3057227 */ /* 0x000fc800078e00ff */
[----:B---3--:R-:W-:-:S04]  /*10d0*/  IMAD.HI.U32 R14, R11, R6, RZ ;  /* 0x000000060b0e7227 */ /* 0x008fc800078e00ff */
[----:B------:R-:W-:Y:S01]  /*10e0*/  IMAD.HI.U32 R16, R197, R6, RZ ;  /* 0x00000006c5107227 */ /* 0x000fe200078e00ff */
[-C--:B------:R-:W-:Y:S02]  /*10f0*/  @P2 SHF.R.U32.HI R11, RZ, R7.reuse, R14 ;  /* 0x00000007ff0b2219 */ /* 0x080fe4000001160e */
[-C--:B-1----:R-:W-:Y:S02]  /*1100*/  @P1 SHF.R.U32.HI R12, RZ, R8.reuse, R13 ;  /* 0x00000008ff0c1219 */ /* 0x082fe4000001160d */
[----:B------:R-:W-:Y:S02]  /*1110*/  SHF.R.U32.HI R8, RZ, R8, R5 ;  /* 0x00000008ff087219 */ /* 0x000fe40000011605 */
[----:B------:R-:W-:Y:S02]  /*1120*/  SHF.R.U32.HI R16, RZ, R7, R16 ;  /* 0x00000007ff107219 */ /* 0x000fe40000011610 */
[----:B------:R-:W-:Y:S01]  /*1130*/  SEL R5, R195, R8, !P1 ;  /* 0x00000008c3057207 */ /* 0x000fe20004800000 */
[----:B--2---:R-:W-:Y:S01]  /*1140*/  IMAD.HI.U32 R14, R12, R2, RZ ;  /* 0x000000020c0e7227 */ /* 0x004fe200078e00ff */
[----:B------:R-:W-:-:S03]  /*1150*/  SEL R7, R197, R16, !P2 ;  /* 0x00000010c5077207 */ /* 0x000fc60005000000 */
[----:B------:R-:W-:Y:S01]  /*1160*/  IMAD.HI.U32 R6, R11, R2, RZ ;  /* 0x000000020b067227 */ /* 0x000fe200078e00ff */
[----:B------:R-:W-:-:S04]  /*1170*/  @P0 SHF.R.U32.HI R12, RZ, R3, R14 ;  /* 0x00000003ff0c0219 */ /* 0x000fc8000001160e */
[----:B------:R-:W-:Y:S01]  /*1180*/  @P0 SHF.R.U32.HI R11, RZ, R3, R6 ;  /* 0x00000003ff0b0219 */ /* 0x000fe20000011606 */
[----:B------:R-:W-:-:S04]  /*1190*/  IMAD R12, R12, R9, RZ ;  /* 0x000000090c0c7224 */ /* 0x000fc800078e02ff */
[----:B------:R-:W-:Y:S01]  /*11a0*/  IMAD R6, R11, R9, RZ ;  /* 0x000000090b067224 */ /* 0x000fe200078e02ff */
[----:B------:R-:W-:-:S04]  /*11b0*/  ISETP.GE.AND P1, PT, R5, R12, PT ;  /* 0x0000000c0500720c */ /* 0x000fc80003f26270 */
[----:B------:R-:W-:Y:S01]  /*11c0*/  ISETP.GE.OR P1, PT, R7, R6, P1 ;  /* 0x000000060700720c */ /* 0x000fe20000f26670 */
[----:B------:R-:W-:-:S05]  /*11d0*/  IMAD.HI.U32 R6, R5, R2, RZ ;  /* 0x0000000205067227 */ /* 0x000fca00078e00ff */
[----:B------:R-:W-:-:S04]  /*11e0*/  SHF.R.U32.HI R6, RZ, R3, R6 ;  /* 0x00000003ff067219 */ /* 0x000fc80000011606 */
[----:B------:R-:W-:-:S03]  /*11f0*/  SEL R6, R5, R6, !P0 ;  /* 0x0000000605067207 */ /* 0x000fc60004000000 */
[----:B------:R-:W-:Y:S01]  /*1200*/  @!P1 IMAD.HI.U32 R8, R7, R2, RZ ;  /* 0x0000000207089227 */ /* 0x000fe200078e00ff */
[----:B------:R-:W-:-:S04]  /*1210*/  IADD3 R2, PT, PT, -R6, RZ, RZ ;  /* 0x000000ff06027210 */ /* 0x000fc80007ffe1ff */
[----:B------:R-:W-:Y:S01]  /*1220*/  @!P1 SHF.R.U32.HI R8, RZ, R3, R8 ;  /* 0x00000003ff089219 */ /* 0x000fe20000011608 */
[----:B------:R-:W-:-:S03]  /*1230*/  IMAD R2, R9, R2, R5 ;  /* 0x0000000209027224 */ /* 0x000fc600078e0205 */
[----:B------:R-:W-:Y:S02]  /*1240*/  @!P1 SEL R3, R7, R8, !P0 ;  /* 0x0000000807039207 */ /* 0x000fe40004000000 */
[----:B------:R-:W-:-:S03]  /*1250*/  IADD3 R8, PT, PT, -R5, RZ, RZ ;  /* 0x000000ff05087210 */ /* 0x000fc60007ffe1ff */
[--C-:B------:R-:W-:Y:S02]  /*1260*/  @!P1 IMAD.IADD R6, R6, 0x1, -R3.reuse ;  /* 0x0000000106069824 */ /* 0x100fe400078e0a03 */
[----:B------:R-:W-:Y:S01]  /*1270*/  @!P1 IMAD R3, R2, R11, R3 ;  /* 0x0000000b02039224 */ /* 0x000fe200078e0203 */
[----:B------:R-:W-:Y:S01]  /*1280*/  IADD3 R2, PT, PT, -R7, RZ, RZ ;  /* 0x000000ff07027210 */ /* 0x000fe20007ffe1ff */
[----:B------:R-:W-:Y:S02]  /*1290*/  @!P1 IMAD R5, R6, R9, R7 ;  /* 0x0000000906059224 */ /* 0x000fe400078e0207 */
[----:B------:R-:W-:Y:S02]  /*12a0*/  IMAD R8, R4, R8, R195 ;  /* 0x0000000804087224 */ /* 0x000fe400078e02c3 */
[----:B------:R-:W-:Y:S02]  /*12b0*/  @!P1 IMAD.MOV.U32 R7, RZ, RZ, R3 ;  /* 0x000000ffff079224 */ /* 0x000fe400078e0003 */
[----:B------:R-:W-:-:S02]  /*12c0*/  IMAD R2, R10, R2, R197 ;  /* 0x000000020a027224 */ /* 0x000fc400078e02c5 */
[----:B------:R-:W-:Y:S02]  /*12d0*/  IMAD R195, R5, R4, R8 ;  /* 0x0000000405c37224 */ /* 0x000fe400078e0208 */
[----:B------:R-:W-:Y:S02]  /*12e0*/  IMAD R197, R7, R10, R2 ;  /* 0x0000000a07c57224 */ /* 0x000fe400078e0202 */
.L_x_16:
[----:B------:R-:W1:Y:S01]  /*12f0*/  LDCU UR4, c[0x0][0xb30] ;  /* 0x00016600ff0477ac */ /* 0x000e620008000800 */
[----:B------:R-:W2:Y:S08]  /*1300*/  S2UR UR37, SR_CgaCtaId ;  /* 0x00000000002579c3 */ /* 0x000eb00000008800 */
[----:B------:R-:W3:Y:S01]  /*1310*/  LDC R22, c[0x0][0xb24] ;  /* 0x0002c900ff167b82 */ /* 0x000ee20000000800 */
[----:B-1----:R-:W-:-:S09]  /*1320*/  UISETP.NE.AND UP1, UPT, UR4, 0x1, UPT ;  /* 0x000000010400788c */ /* 0x002fd2000bf25270 */
[----:B--2---:R-:W-:Y:S05]  /*1330*/  BRA.U UP1, `(.L_x_17) ;  /* 0x0000000101407547 */ /* 0x004fea000b800000 */
[----:B------:R-:W1:Y:S08]  /*1340*/  LDC.64 R4, c[0x0][0xb10] ;  /* 0x0002c400ff047b82 */ /* 0x000e700000000a00 */
[----:B------:R-:W2:Y:S08]  /*1350*/  LDC.64 R2, c[0x0][0xb18] ;  /* 0x0002c600ff027b82 */ /* 0x000eb00000000a00 */
[----:B------:R-:W4:Y:S08]  /*1360*/  LDC R6, c[0x0][0xb20] ;  /* 0x0002c800ff067b82 */ /* 0x000f300000000800 */
[----:B------:R-:W3:Y:S01]  /*1370*/  LDC R8, c[0x0][0xb0c] ;  /* 0x0002c300ff087b82 */ /* 0x000ee20000000800 */
[----:B-1----:R-:W-:-:S05]  /*1380*/  IMAD.HI.U32 R4, R197, R4, RZ ;  /* 0x00000004c5047227 */ /* 0x002fca00078e00ff */
[----:B------:R-:W-:Y:S01]  /*1390*/  SHF.R.U32.HI R4, RZ, R5, R4 ;  /* 0x00000005ff047219 */ /* 0x000fe20000011604 */
[----:B--2---:R-:W-:Y:S01]  /*13a0*/  IMAD.HI.U32 R3, R195, R3, RZ ;  /* 0x00000003c3037227 */ /* 0x004fe200078e00ff */
[----:B------:R-:W-:-:S04]  /*13b0*/  ISETP.NE.AND P0, PT, R2, 0x1, PT ;  /* 0x000000010200780c */ /* 0x000fc80003f05270 */
[----:B----4-:R-:W-:-:S04]  /*13c0*/  SHF.R.U32.HI R6, RZ, R6, R3 ;  /* 0x00000006ff067219 */ /* 0x010fc80000011603 */
[----:B------:R-:W-:Y:S02]  /*13d0*/  SEL R3, R195, R6, !P0 ;  /* 0x00000006c3037207 */ /* 0x000fe40004000000 */
[----:B---3--:R-:W-:-:S04]  /*13e0*/  ISETP.NE.AND P1, PT, R8, 0x1, PT ;  /* 0x000000010800780c */ /* 0x008fc80003f25270 */
[----:B------:R-:W-:-:S05]  /*13f0*/  SEL R4, R197, R4, !P1 ;  /* 0x00000004c5047207 */ /* 0x000fca0004800000 */
[----:B------:R-:W-:Y:S02]  /*1400*/  IMAD.IADD R5, R3, 0x1, -R4 ;  /* 0x0000000103057824 */ /* 0x000fe400078e0a04 */
[----:B------:R-:W-:Y:S02]  /*1410*/  IMAD.IADD R3, R4, 0x1, -R3 ;  /* 0x0000000104037824 */ /* 0x000fe400078e0a03 */
[----:B------:R-:W-:Y:S02]  /*1420*/  IMAD R197, R5, R8, R197 ;  /* 0x0000000805c57224 */ /* 0x000fe400078e02c5 */
[----:B------:R-:W-:-:S07]  /*1430*/  IMAD R195, R3, R2, R195 ;  /* 0x0000000203c37224 */ /* 0x000fce00078e02c3 */
.L_x_17:
[----:B------:R-:W-:Y:S01]  /*1440*/  BAR.SYNC.DEFER_BLOCKING 0x0 ;  /* 0x0000000000007b1d */ /* 0x000fe20000010000 */
[----:B------:R-:W-:Y:S01]  /*1450*/  UISETP.NE.AND UP1, UPT, UR8, 0x2, UPT ;  /* 0x000000020800788c */ /* 0x000fe2000bf25270 */
[----:B------:R-:W-:Y:S02]  /*1460*/  ISETP.NE.OR P5, PT, R0, 0x2, !P5 ;  /* 0x000000020000780c */ /* 0x000fe40006fa5670 */
[----:B------:R-:W-:-:S06]  /*1470*/  LOP3.LUT R2, R207, 0x1f, RZ, 0xc0, !PT ;  /* 0x0000001fcf027812 */ /* 0x000fcc00078ec0ff */
[----:B------:R-:W-:Y:S05]  /*1480*/  BRA.U UP1, `(.L_x_18) ;  /* 0x0000001501a07547 */ /* 0x000fea000b800000 */
[----:B------:R-:W1:Y:S01]  /*1490*/  LDCU UR15, c[0x0][0x38c] ;  /* 0x00007180ff0f77ac */ /* 0x000e620008000800 */
[----:B------:R-:W2:Y:S01]  /*14a0*/  LDC R9, c[0x0][0x370] ;  /* 0x0000dc00ff097b82 */ /* 0x000ea20000000800 */
[----:B------:R-:W-:Y:S01]  /*14b0*/  PLOP3.LUT P1, PT, PT, PT, UP2, 0x80, 0x8 ;  /* 0x000000000008781c */ /* 0x000fe20003f2f028 */
[----:B------:R-:W-:Y:S01]  /*14c0*/  IMAD.MOV.U32 R15, RZ, RZ, 0x1 ;  /* 0x00000001ff0f7424 */ /* 0x000fe200078e00ff */
[----:B------:R-:W-:Y:S01]  /*14d0*/  ISETP.EQ.OR P4, PT, R2, RZ, P5 ;  /* 0x000000ff0200720c */ /* 0x000fe20002f82670 */
[----:B------:R-:W-:Y:S01]  /*14e0*/  IMAD.MOV.U32 R14, RZ, RZ, RZ ;  /* 0x000000ffff0e7224 */ /* 0x000fe200078e00ff */
[----:B------:R-:W-:Y:S02]  /*14f0*/  PLOP3.LUT P1, PT, P1, PT, PT, 0x8, 0x80 ;  /* 0x000000000080781c */ /* 0x000fe40000f2e170 */
[----:B------:R-:W-:Y:S01]  /*1500*/  CS2R R12, SRZ ;  /* 0x00000000000c7805 */ /* 0x000fe2000001ff00 */
[----:B------:R-:W-:Y:S01]  /*1510*/  IMAD.MOV.U32 R10, RZ, RZ, 0x1 ;  /* 0x00000001ff0a7424 */ /* 0x000fe200078e00ff */
[----:B------:R-:W4:Y:S01]  /*1520*/  LDC R0, c[0x0][0x374] ;  /* 0x0000dd00ff007b82 */ /* 0x000f220000000800 */
[----:B------:R-:W2:Y:S01]  /*1530*/  LDCU.64 UR24, c[0x0][0x348] ;  /* 0x00006900ff1877ac */ /* 0x000ea20008000a00 */
[----:B------:R-:W-:Y:S01]  /*1540*/  UMOV UR13, URZ ;  /* 0x000000ff000d7c82 */ /* 0x000fe20008000000 */
[----:B-1----:R-:W-:-:S04]  /*1550*/  UIADD3 UR5, UPT, UPT, UR15, 0x3f, URZ ;  /* 0x0000003f0f057890 */ /* 0x002fc8000fffe0ff */
[----:B------:R-:W-:-:S04]  /*1560*/  USHF.R.S32.HI UR4, URZ, 0x1f, UR5 ;  /* 0x0000001fff047899 */ /* 0x000fc80008011405 */
[----:B------:R-:W-:-:S04]  /*1570*/  ULEA.HI UR4, UR4, UR5, URZ, 0x6 ;  /* 0x0000000504047291 */ /* 0x000fc8000f8f30ff */
[----:B------:R-:W-:Y:S02]  /*1580*/  USHF.R.S32.HI UR22, URZ, 0x6, UR4 ;  /* 0x00000006ff167899 */ /* 0x000fe40008011404 */
[----:B------:R-:W-:Y:S02]  /*1590*/  UIADD3 UR4, UPT, UPT, UR15, -0x1, URZ ;  /* 0xffffffff0f047890 */ /* 0x000fe4000fffe0ff */
[----:B------:R-:W-:Y:S02]  /*15a0*/  UISETP.LT.U32.AND UP0, UPT, UR22, 0xd, UPT ;  /* 0x0000000d1600788c */ /* 0x000fe4000bf01070 */
[----:B------:R-:W-:Y:S02]  /*15b0*/  UISETP.GE.U32.AND UP1, UPT, UR4, -0x7f, UPT ;  /* 0xffffff810400788c */ /* 0x000fe4000bf26070 */
[----:B------:R-:W-:Y:S02]  /*15c0*/  USEL UR21, UR22, 0xd, UP0 ;  /* 0x0000000d16157887 */ /* 0x000fe40008000000 */
[----:B------:R-:W-:-:S02]  /*15d0*/  UIADD3 UR15, UPT, UPT, UR15, 0x7e, URZ ;  /* 0x0000007e0f0f7890 */ /* 0x000fc4000fffe0ff */
[----:B------:R-:W-:Y:S02]  /*15e0*/  UIADD3 UR7, UPT, UPT, UR21, -0x1, URZ ;  /* 0xffffffff15077890 */ /* 0x000fe4000fffe0ff */
[----:B------:R-:W-:-:S03]  /*15f0*/  UIADD3 UR14, UPT, UPT, UR22, -UR21, URZ ;  /* 0x80000015160e7290 */ /* 0x000fc6000fffe0ff */
[----:B------:R-:W-:-:S04]  /*1600*/  @UP1 UIADD3 UR7, UPT, UPT, UR21, URZ, URZ ;  /* 0x000000ff15071290 */ /* 0x000fc8000fffe0ff */
[----:B--2---:R-:W-:-:S12]  /*1610*/  UIADD3 UR7, UPT, UPT, UR7, 0x1, URZ ;  /* 0x0000000107077890 */ /* 0x004fd8000fffe0ff */
.L_x_36:
[----:B------:R-:W-:Y:S01]  /*1620*/  UISETP.NE.AND UP0, UPT, UR37, URZ, UPT ;  /* 0x000000ff2500728c */ /* 0x000fe2000bf05270 */
[----:B------:R-:W1:Y:S08]  /*1630*/  S2UR UR37, SR_CgaCtaId ;  /* 0x00000000002579c3 */ /* 0x000e700000008800 */
[----:B------:R-:W-:Y:S05]  /*1640*/  BRA.U UP0, `(.L_x_19) ;  /* 0x0000000100347547 */ /* 0x000fea000b800000 */
[----:B------:R-:W2:Y:S01]  /*1650*/  S2R R2, SR_CgaCtaId ;  /* 0x0000000000027919 */ /* 0x000ea20000008800 */
[----:B------:R-:W-:-:S04]  /*1660*/  MOV R3, 0x400 ;  /* 0x0000040000037802 */ /* 0x000fc80000000f00 */
[----:B--2---:R-:W-:Y:S02]  /*1670*/  LEA R3, R2, R3, 0x18 ;  /* 0x0000000302037211 */ /* 0x004fe400078ec0ff */
[----:B------:R-:W-:-:S03]  /*1680*/  SHF.L.U32 R2, R10, 0x1f, RZ ;  /* 0x0000001f0a027819 */ /* 0x000fc600000006ff */
[----:B------:R-:W-:-:S04]  /*1690*/  IMAD R3, R12, 0x8, R3 ;  /* 0x000000080c037824 */ /* 0x000fc800078e0203 */
[----:B------:R-:W2:Y:S02]  /*16a0*/  SYNCS.PHASECHK.TRANS64.TRYWAIT P0, [R3+URZ+0x160], R2 ;  /* 0x00016002030075a7 */ /* 0x000ea400080011ff */
[----:B--2---:R-:W-:Y:S05]  /*16b0*/  @!P0 BRA `(.L_x_20) ;  /* 0x0000007000cc8947 */ /* 0x004fea0003800000 */
.L_x_110:
[----:B------:R-:W-:Y:S01]  /*16c0*/  VIADD R12, R12, 0x1 ;  /* 0x000000010c0c7836 */ /* 0x000fe20000000000 */
[----:B------:R2:W-:Y:S04]  /*16d0*/  SYNCS.ARRIVE.TRANS64.A1T0 RZ, [R3+URZ+0x150], RZ ;  /* 0x000150ff03ff79a7 */ /* 0x0005e800081000ff */
[----:B------:R-:W-:-:S04]  /*16e0*/  ISETP.NE.AND P0, PT, R12, 0x2, PT ;  /* 0x000000020c00780c */ /* 0x000fc80003f05270 */
[----:B------:R-:W-:Y:S02]  /*16f0*/  SEL R12, R12, RZ, P0 ;  /* 0x000000ff0c0c7207 */ /* 0x000fe40000000000 */
[----:B--2---:R-:W-:-:S04]  /*1700*/  SEL R3, RZ, 0x1, P0 ;  /* 0x00000001ff037807 */ /* 0x004fc80000000000 */
[----:B------:R-:W-:-:S07]  /*1710*/  LOP3.LUT R10, R10, R3, RZ, 0x3c, !PT ;  /* 0x000000030a0a7212 */ /* 0x000fce00078e3cff */
.L_x_19:
[----:B------:R-:W-:Y:S01]  /*1720*/  UMOV UR4, 0x400 ;  /* 0x0000040000047882 */ /* 0x000fe20000000000 */
[----:B------:R-:W-:Y:S01]  /*1730*/  SHF.L.U32 R2, R15, 0x1f, RZ ;  /* 0x0000001f0f027819 */ /* 0x000fe200000006ff */
[----:B-1----:R-:W-:Y:S01]  /*1740*/  ULEA UR4, UR37, UR4, 0x18 ;  /* 0x0000000425047291 */ /* 0x002fe2000f8ec0ff */
[----:B------:R-:W-:Y:S01]  /*1750*/  R2UR UR35, R197 ;  /* 0x00000000c52372ca */ /* 0x000fe200000e0000 */
[----:B------:R-:W-:Y:S01]  /*1760*/  UISETP.GE.U32.AND UP0, UPT, UR15, 0x7f, UPT ;  /* 0x0000007f0f00788c */ /* 0x000fe2000bf06070 */
[----:B------:R-:W-:Y:S01]  /*1770*/  R2UR UR11, R195 ;  /* 0x00000000c30b72ca */ /* 0x000fe200000e0000 */
[----:B------:R-:W-:Y:S01]  /*1780*/  ULEA UR5, UR13, UR4, 0x3 ;  /* 0x000000040d057291 */ /* 0x000fe2000f8e18ff */
[----:B------:R-:W-:-:S08]  /*1790*/  UMOV UR23, URZ ;  /* 0x000000ff00177c82 */ /* 0x000fd00008000000 */
[----:B------:R1:W2:Y:S01]  /*17a0*/  SYNCS.PHASECHK.TRANS64.TRYWAIT P0, [UR5+0x68], R2 ;  /* 0x00006802ff0075a7 */ /* 0x0002a20008001105 */
[----:B------:R-:W-:Y:S02]  /*17b0*/  USHF.L.U32 UR35, UR35, 0x6, URZ ;  /* 0x0000000623237899 */ /* 0x000fe400080006ff */
[----:B------:R-:W-:Y:S01]  /*17c0*/  UIMAD UR11, UR11, 0xb0, URZ ;  /* 0x000000b00b0b78a4 */ /* 0x000fe2000f8e02ff */
[----:B------:R-:W-:Y:S11]  /*17d0*/  BRA.U !UP0, `(.L_x_21) ;  /* 0x0000000108a87547 */ /* 0x000ff6000b800000 */
[----:B------:R-:W-:Y:S01]  /*17e0*/  UMOV UR16, URZ ;  /* 0x000000ff00107c82 */ /* 0x000fe20008000000 */
[----:B------:R-:W-:-:S05]  /*17f0*/  UMOV UR6, UR13 ;  /* 0x0000000d00067c82 */ /* 0x000fca0008000000 */
.L_x_26:
[----:B--2---:R-:W-:Y:S01]  /*1800*/  @!P5 MOV R3, 0x3c00 ;  /* 0x00003c000003d802 */ /* 0x004fe20000000f00 */
[----:B-1----:R-:W-:Y:S01]  /*1810*/  ULEA UR33, UR6, UR4, 0x3 ;  /* 0x0000000406217291 */ /* 0x002fe2000f8e18ff */
[----:B--2---:R-:W-:Y:S11]  /*1820*/  @P0 BRA `(.L_x_22) ;  /* 0x00000000000c0947 */ /* 0x004ff60003800000 */
[----:B------:R-:W-:Y:S04]  /*1830*/  SHF.L.U32 R5, R15, 0x1f, RZ ;  /* 0x0000001f0f057819 */ /* 0x000fe800000006ff */
[----:B------:R-:W2:Y:S02]  /*1840*/  SYNCS.PHASECHK.TRANS64.TRYWAIT P0, [UR33+0x68], R5 ;  /* 0x00006805ff0075a7 */ /* 0x000ea40008001121 */
[----:B--2---:R-:W-:Y:S05]  /*1850*/  @!P0 BRA `(.L_x_23) ;  /* 0x0000007000788947 */ /* 0x004fea0003800000 */
.L_x_22:
[----:B------:R2:W-:Y:S01]  /*1860*/  @!P5 SYNCS.ARRIVE.TRANS64 RZ, [UR33], R3 ;  /* 0x00000003ffffd9a7 */ /* 0x0005e20008000021 */
[----:B------:R-:W-:Y:S04]  /*1870*/  BSSY.RECONVERGENT B0, `(.L_x_24) ;  /* 0x0000003000007945 */ /* 0x000fe80003800200 */
[----:B------:R-:W-:Y:S05]  /*1880*/  @P4 BRA `(.L_x_25) ;  /* 0x0000000000044947 */ /* 0x000fea0003800000 */
[----:B------:R-:W-:Y:S05]  /*1890*/  BPT.TRAP 0x1 ;  /* 0x000000040000795c */ /* 0x000fea0000300000 */
.L_x_25:
[----:B------:R-:W-:Y:S05]  /*18a0*/  BSYNC.RECONVERGENT B0 ;  /* 0x0000000000007941 */ /* 0x000fea0003800200 */
.L_x_24:
[----:B------:R-:W-:Y:S02]  /*18b0*/  UIADD3 UR13, UPT, UPT, UR6, 0x1, URZ ;  /* 0x00000001060d7890 */ /* 0x000fe4000fffe0ff */
[----:B------:R-:W-:Y:S02]  /*18c0*/  UIADD3 UR18, UP1, UPT, UR24, 0x80, URZ ;  /* 0x0000008018127890 */ /* 0x000fe4000ff3e0ff */
[----:B------:R-:W-:Y:S02]  /*18d0*/  UISETP.NE.AND UP0, UPT, UR13, 0xd, UPT ;  /* 0x0000000d0d00788c */ /* 0x000fe4000bf05270 */
[----:B------:R-:W-:Y:S02]  /*18e0*/  ULEA UR32, UR6, UR4, 0xc ;  /* 0x0000000406207291 */ /* 0x000fe4000f8e60ff */
[----:B------:R-:W-:Y:S02]  /*18f0*/  USEL UR9, URZ, 0x1, UP0 ;  /* 0x00000001ff097887 */ /* 0x000fe40008000000 */
[----:B------:R-:W-:Y:S02]  /*1900*/  USEL UR13, UR13, URZ, UP0 ;  /* 0x000000ff0d0d7287 */ /* 0x000fe40008000000 */
[----:B------:R-:W-:Y:S02]  /*1910*/  USHF.L.U32 UR34, UR16, 0x6, URZ ;  /* 0x0000000610227899 */ /* 0x000fe400080006ff */
[----:B------:R-:W-:Y:S01]  /*1920*/  ULEA UR8, UR13, UR4, 0x3 ;  /* 0x000000040d087291 */ /* 0x000fe2000f8e18ff */
[----:B------:R-:W-:Y:S01]  /*1930*/  LOP3.LUT R15, R15, UR9, RZ, 0x3c, !PT ;  /* 0x000000090f0f7c12 */ /* 0x000fe2000f8e3cff */
[----:B------:R-:W-:Y:S02]  /*1940*/  UIADD3.X UR19, UPT, UPT, URZ, UR25, URZ, UP1, !UPT ;  /* 0x00000019ff137290 */ /* 0x000fe40008ffe4ff */
[----:B------:R-:W-:Y:S01]  /*1950*/  UIADD3 UR32, UPT, UPT, UR32, 0x5a80, URZ ;  /* 0x00005a8020207890 */ /* 0x000fe2000fffe0ff */
[----:B-1----:R-:W-:Y:S01]  /*1960*/  SHF.L.U32 R2, R15, 0x1f, RZ ;  /* 0x0000001f0f027819 */ /* 0x002fe200000006ff */
[----:B------:R-:W-:Y:S02]  /*1970*/  UIMAD UR5, UR6, 0x2c00, UR4 ;  /* 0x00002c00060578a4 */ /* 0x000fe4000f8e0204 */
[----:B------:R-:W-:Y:S01]  /*1980*/  UIADD3 UR26, UP0, UPT, UR24, 0x180, URZ ;  /* 0x00000180181a7890 */ /* 0x000fe2000ff1e0ff */
[----:B------:R1:W1:Y:S01]  /*1990*/  SYNCS.PHASECHK.TRANS64.TRYWAIT P0, [UR8+0x68], R2 ;  /* 0x00006802ff0075a7 */ /* 0x0002620008001108 */
[----:B------:R-:W-:Y:S01]  /*19a0*/  UMOV UR28, 0x0 ;  /* 0x00000000001c7882 */ /* 0x000fe20000000000 */
[----:B------:R-:W-:Y:S01]  /*19b0*/  UMOV UR29, 0x10000000 ;  /* 0x10000000001d7882 */ /* 0x000fe20000000000 */
[----:B------:R-:W-:Y:S01]  /*19c0*/  UIADD3 UR8, UPT, UPT, UR5, 0x12a80, URZ ;  /* 0x00012a8005087890 */ /* 0x000fe2000fffe0ff */
[----:B------:R1:W-:Y:S01]  /*19d0*/  UTMALDG.3D [UR32], [UR18], desc[UR28] ;  /* 0x00001c20120075b4 */ /* 0x0003e20008011000 */
[----:B------:R-:W-:Y:S02]  /*19e0*/  UIADD3.X UR27, UPT, UPT, URZ, UR25, URZ, UP0, !UPT ;  /* 0x00000019ff1b7290 */ /* 0x000fe400087fe4ff */
[----:B------:R-:W-:Y:S01]  /*19f0*/  UIADD3 UR16, UPT, UPT, UR16, 0x1, URZ ;  /* 0x0000000110107890 */ /* 0x000fe2000fffe0ff */
[----:B------:R-:W-:Y:S01]  /*1a00*/  UMOV UR12, UR36 ;  /* 0x00000024000c7c82 */ /* 0x000fe20008000000 */
[----:B------:R-:W-:Y:S01]  /*1a10*/  UMOV UR9, UR33 ;  /* 0x0000002100097c82 */ /* 0x000fe20008000000 */
[----:B------:R-:W-:Y:S01]  /*1a20*/  UMOV UR10, UR34 ;  /* 0x00000022000a7c82 */ /* 0x000fe20008000000 */
[----:B------:R-:W-:Y:S03]  /*1a30*/  UISETP.NE.AND UP0, UPT, UR16, UR7, UPT ;  /* 0x000000071000728c */ /* 0x000fe6000bf05270 */
[----:B------:R1:W-:Y:S01]  /*1a40*/  UTMALDG.3D [UR8], [UR26], desc[UR28] ;  /* 0x00001c081a0075b4 */ /* 0x0003e20008011000 */
[----:B------:R-:W-:Y:S01]  /*1a50*/  UMOV UR23, UR7 ;  /* 0x0000000700177c82 */ /* 0x000fe20008000000 */
[----:B------:R-:W-:Y:S04]  /*1a60*/  UMOV UR6, UR13 ;  /* 0x0000000d00067c82 */ /* 0x000fe80008000000 */
[----:B------:R-:W-:Y:S05]  /*1a70*/  BRA.U UP0, `(.L_x_26) ;  /* 0xfffffffd00607547 */ /* 0x000fea000b83ffff */
.L_x_21:
[----:B------:R-:W-:Y:S01]  /*1a80*/  ULEA UR5, UR13, UR4, 0x3 ;  /* 0x000000040d057291 */ /* 0x000fe2000f8e18ff */
[----:B-1----:R-:W-:Y:S01]  /*1a90*/  SHF.L.U32 R2, R15, 0x1f, RZ ;  /* 0x0000001f0f027819 */ /* 0x002fe200000006ff */
[----:B------:R-:W-:Y:S01]  /*1aa0*/  @!P1 SYNCS.ARRIVE.TRANS64.A1T0 RZ, [UR4+0xe8], RZ ;  /* 0x0000e8ffffff99a7 */ /* 0x000fe20008100004 */
[----:B------:R-:W-:-:S06]  /*1ab0*/  UISETP.GT.AND UP0, UPT, UR22, UR21, UPT ;  /* 0x000000151600728c */ /* 0x000fcc000bf04270 */
[----:B--2---:R1:W2:Y:S03]  /*1ac0*/  SYNCS.PHASECHK.TRANS64.TRYWAIT P0, [UR5+0x68], R2 ;  /* 0x00006802ff0075a7 */ /* 0x0042a60008001105 */
[----:B------:R-:W-:Y:S05]  /*1ad0*/  BRA.U !UP0, `(.L_x_27) ;  /* 0x0000000108ac7547 */ /* 0x000fea000b800000 */
[----:B------:R-:W-:Y:S01]  /*1ae0*/  UIADD3 UR26, UPT, UPT, UR14, UR23, URZ ;  /* 0x000000170e1a7290 */ /* 0x000fe2000fffe0ff */
[----:B------:R-:W-:-:S11]  /*1af0*/  UMOV UR6, UR13 ;  /* 0x0000000d00067c82 */ /* 0x000fd60008000000 */
.L_x_32:
[----:B--2---:R-:W-:Y:S01]  /*1b00*/  @!P5 MOV R3, 0x3c00 ;  /* 0x00003c000003d802 */ /* 0x004fe20000000f00 */
[----:B-1----:R-:W-:Y:S01]  /*1b10*/  ULEA UR17, UR6, UR4, 0x3 ;  /* 0x0000000406117291 */ /* 0x002fe2000f8e18ff */
[----:B--2---:R-:W-:Y:S11]  /*1b20*/  @P0 BRA `(.L_x_28) ;  /* 0x00000000000c0947 */ /* 0x004ff60003800000 */
[----:B------:R-:W-:Y:S04]  /*1b30*/  SHF.L.U32 R5, R15, 0x1f, RZ ;  /* 0x0000001f0f057819 */ /* 0x000fe800000006ff */
[----:B------:R-:W2:Y:S02]  /*1b40*/  SYNCS.PHASECHK.TRANS64.TRYWAIT P0, [UR17+0x68], R5 ;  /* 0x00006805ff0075a7 */ /* 0x000ea40008001111 */
[----:B--2---:R-:W-:Y:S05]  /*1b50*/  @!P0 BRA `(.L_x_29) ;  /* 0x0000006c00d08947 */ /* 0x004fea0003800000 */
.L_x_28:
[----:B------:R2:W-:Y:S01]  /*1b60*/  @!P5 SYNCS.ARRIVE.TRANS64 RZ, [UR17], R3 ;  /* 0x00000003ffffd9a7 */ /* 0x0005e20008000011 */
[----:B------:R-:W-:Y:S04]  /*1b70*/  BSSY.RECONVERGENT B0, `(.L_x_30) ;  /* 0x0000003000007945 */ /* 0x000fe80003800200 */
[----:B------:R-:W-:Y:S05]  /*1b80*/  @P4 BRA `(.L_x_31) ;  /* 0x0000000000044947 */ /* 0x000fea0003800000 */
[----:B------:R-:W-:Y:S05]  /*1b90*/  BPT.TRAP 0x1 ;  /* 0x000000040000795c */ /* 0x000fea0000300000 */
.L_x_31:
[----:B------:R-:W-:Y:S05]  /*1ba0*/  BSYNC.RECONVERGENT B0 ;  /* 0x0000000000007941 */ /* 0x000fea0003800200 */
.L_x_30:
[----:B------:R-:W-:Y:S02]  /*1bb0*/  UIADD3 UR13, UPT, UPT, UR6, 0x1, URZ ;  /* 0x00000001060d7890 */ /* 0x000fe4000fffe0ff */
[----:B------:R-:W-:Y:S02]  /*1bc0*/  ULEA UR16, UR6, UR4, 0xc ;  /* 0x0000000406107291 */ /* 0x000fe4000f8e60ff */
[----:B------:R-:W-:Y:S02]  /*1bd0*/  UISETP.NE.AND UP0, UPT, UR13, 0xd, UPT ;  /* 0x0000000d0d00788c */ /* 0x000fe4000bf05270 */
[----:B------:R-:W-:Y:S02]  /*1be0*/  UIADD3 UR32, UP1, UPT, UR24, 0x80, URZ ;  /* 0x0000008018207890 */ /* 0x000fe4000ff3e0ff */
[----:B------:R-:W-:Y:S02]  /*1bf0*/  USEL UR9, URZ, 0x1, UP0 ;  /* 0x00000001ff097887 */ /* 0x000fe40008000000 */
[----:B------:R-:W-:Y:S02]  /*1c00*/  USEL UR13, UR13, URZ, UP0 ;  /* 0x000000ff0d0d7287 */ /* 0x000fe40008000000 */
[----:B------:R-:W-:Y:S02]  /*1c10*/  USHF.L.U32 UR18, UR23, 0x6, URZ ;  /* 0x0000000617127899 */ /* 0x000fe400080006ff */
[----:B------:R-:W-:Y:S01]  /*1c20*/  ULEA UR8, UR13, UR4, 0x3 ;  /* 0x000000040d087291 */ /* 0x000fe2000f8e18ff */
[----:B------:R-:W-:Y:S01]  /*1c30*/  LOP3.LUT R15, R15, UR9, RZ, 0x3c, !PT ;  /* 0x000000090f0f7c12 */ /* 0x000fe2000f8e3cff */
[----:B------:R-:W-:Y:S02]  /*1c40*/  UIADD3 UR16, UPT, UPT, UR16, 0x5a80, URZ ;  /* 0x00005a8010107890 */ /* 0x000fe4000fffe0ff */
[----:B------:R-:W-:Y:S01]  /*1c50*/  UIADD3.X UR33, UPT, UPT, URZ, UR25, URZ, UP1, !UPT ;  /* 0x00000019ff217290 */ /* 0x000fe20008ffe4ff */
[----:B-1----:R-:W-:Y:S01]  /*1c60*/  SHF.L.U32 R2, R15, 0x1f, RZ ;  /* 0x0000001f0f027819 */ /* 0x002fe200000006ff */
[----:B------:R-:W-:Y:S02]  /*1c70*/  UIMAD UR5, UR6, 0x2c00, UR4 ;  /* 0x00002c00060578a4 */ /* 0x000fe4000f8e0204 */
[----:B------:R-:W-:Y:S01]  /*1c80*/  UIADD3 UR30, UP0, UPT, UR24, 0x180, URZ ;  /* 0x00000180181e7890 */ /* 0x000fe2000ff1e0ff */
[----:B------:R1:W1:Y:S01]  /*1c90*/  SYNCS.PHASECHK.TRANS64.TRYWAIT P0, [UR8+0x68], R2 ;  /* 0x00006802ff0075a7 */ /* 0x0002620008001108 */
[----:B------:R-:W-:Y:S01]  /*1ca0*/  UIADD3 UR8, UPT, UPT, UR5, 0x12a80, URZ ;  /* 0x00012a8005087890 */ /* 0x000fe2000fffe0ff */
[----:B------:R-:W-:Y:S01]  /*1cb0*/  UMOV UR28, 0x0 ;  /* 0x00000000001c7882 */ /* 0x000fe20000000000 */
[----:B------:R-:W-:Y:S01]  /*1cc0*/  UMOV UR29, 0x10000000 ;  /* 0x10000000001d7882 */ /* 0x000fe20000000000 */
[----:B------:R-:W-:Y:S01]  /*1cd0*/  UMOV UR19, UR35 ;  /* 0x0000002300137c82 */ /* 0x000fe20008000000 */
[----:B------:R-:W-:Y:S01]  /*1ce0*/  UMOV UR20, UR36 ;  /* 0x0000002400147c82 */ /* 0x000fe20008000000 */
[----:B------:R-:W-:Y:S01]  /*1cf0*/  UIADD3.X UR31, UPT, UPT, URZ, UR25, URZ, UP0, !UPT ;  /* 0x00000019ff1f7290 */ /* 0x000fe200087fe4ff */
[----:B------:R1:W-:Y:S01]  /*1d00*/  UTMALDG.3D [UR16], [UR32], desc[UR28] ;  /* 0x00001c10200075b4 */ /* 0x0003e20008011000 */
[----:B------:R-:W-:Y:S01]  /*1d10*/  UIADD3 UR23, UPT, UPT, UR23, 0x1, URZ ;  /* 0x0000000117177890 */ /* 0x000fe2000fffe0ff */
[----:B------:R-:W-:Y:S01]  /*1d20*/  UMOV UR12, UR36 ;  /* 0x00000024000c7c82 */ /* 0x000fe20008000000 */
[----:B------:R-:W-:Y:S01]  /*1d30*/  UMOV UR9, UR17 ;  /* 0x0000001100097c82 */ /* 0x000fe20008000000 */
[----:B------:R-:W-:Y:S01]  /*1d40*/  UMOV UR10, UR18 ;  /* 0x00000012000a7c82 */ /* 0x000fe20008000000 */
[----:B------:R-:W-:Y:S03]  /*1d50*/  UISETP.NE.AND UP0, UPT, UR23, UR26, UPT ;  /* 0x0000001a1700728c */ /* 0x000fe6000bf05270 */
[----:B------:R1:W-:Y:S01]  /*1d60*/  UTMALDG.3D [UR8], [UR30], desc[UR28] ;  /* 0x00001c081e0075b4 */ /* 0x0003e20008011000 */
[----:B------:R-:W-:Y:S05]  /*1d70*/  UMOV UR6, UR13 ;  /* 0x0000000d00067c82 */ /* 0x000fea0008000000 */
[----:B------:R-:W-:Y:S05]  /*1d80*/  BRA.U UP0, `(.L_x_32) ;  /* 0xfffffffd005c7547 */ /* 0x000fea000b83ffff */
.L_x_27:
[C---:B-1----:R-:W-:Y:S01]  /*1d90*/  LEA R2, R14.reuse, UR4, 0x3 ;  /* 0x000000040e027c11 */ /* 0x042fe2000f8e18ff */
[----:B------:R-:W-:Y:S01]  /*1da0*/  NOP ;  /* 0x0000000000007918 */ /* 0x000fe20000000000 */
[----:B--2---:R-:W-:Y:S02]  /*1db0*/  SHF.L.U32 R3, R13, 0x1f, RZ ;  /* 0x0000001f0d037819 */ /* 0x004fe400000006ff */
[----:B------:R-:W-:Y:S02]  /*1dc0*/  LEA R4, R14, UR4, 0x4 ;  /* 0x000000040e047c11 */ /* 0x000fe4000f8e20ff */
[----:B------:R-:W1:Y:S02]  /*1dd0*/  SYNCS.PHASECHK.TRANS64.TRYWAIT P0, [R2+URZ+0xf0], R3 ;  /* 0x0000f003020075a7 */ /* 0x000e6400080011ff */
[----:B-1----:R-:W-:Y:S05]  /*1de0*/  @!P0 BRA `(.L_x_33) ;  /* 0x0000006c00448947 */ /* 0x002fea0003800000 */
.L_x_113:
[----:B------:R-:W2:Y:S01]  /*1df0*/  LDS.128 R4, [R4+0x180] ;  /* 0x0001800004047984 */ /* 0x000ea20000000c00 */
[----:B---3--:R-:W-:Y:S01]  /*1e00*/  ISETP.GE.AND P0, PT, R22, 0x1, PT ;  /* 0x000000011600780c */ /* 0x008fe20003f06270 */
[----:B-1----:R-:W-:Y:S01]  /*1e10*/  VIADD R2, R2, 0x100 ;  /* 0x0000010002027836 */ /* 0x002fe20000000000 */
[----:B------:R-:W-:Y:S01]  /*1e20*/  @!PT LDS RZ, [RZ] ;  /* 0x00000000fffff984 */ /* 0x000fe20000000800 */
[----:B------:R-:W-:Y:S01]  /*1e30*/  @!PT LDS RZ, [RZ] ;  /* 0x00000000fffff984 */ /* 0x000fe20000000800 */
[----:B------:R-:W-:Y:S01]  /*1e40*/  @!PT LDS RZ, [RZ] ;  /* 0x00000000fffff984 */ /* 0x000fe20000000800 */
[----:B------:R-:W-:Y:S01]  /*1e50*/  @!PT LDS RZ, [RZ] ;  /* 0x00000000fffff984 */ /* 0x000fe20000000800 */
[----:B------:R1:W-:Y:S06]  /*1e60*/  MEMBAR.ALL.CTA ;  /* 0x0000000000007992 */ /* 0x0003ec0000008000 */
[----:B-1----:R-:W1:Y:S01]  /*1e70*/  FENCE.VIEW.ASYNC.S ;  /* 0x00000000000073c6 */ /* 0x002e620000000000 */
[----:B------:R-:W-:-:S04]  /*1e80*/  PRMT R2, RZ, 0x654, R2 ;  /* 0x00000654ff027816 */ /* 0x000fc80000000002 */
[----:B-1----:R1:W-:Y:S01]  /*1e90*/  SYNCS.ARRIVE.TRANS64.RED.A1T0 RZ, [R2+URZ], RZ ;  /* 0x000000ff02ff79a7 */ /* 0x0023e200081004ff */
[----:B--2---:R-:W-:-:S13]  /*1ea0*/  LOP3.LUT P2, RZ, R6, 0x1, RZ, 0xc0, !PT ;  /* 0x0000000106ff7812 */ /* 0x004fda000784c0ff */
[----:B------:R-:W-:Y:S01]  /*1eb0*/  @P2 SHF.R.U32.HI R3, RZ, 0x10, R5 ;  /* 0x00000010ff032819 */ /* 0x000fe20000011605 */
[----:B------:R-:W-:Y:S01]  /*1ec0*/  VOTEU.ANY UP0, P2 ;  /* 0x0000000000ff7886 */ /* 0x000fe20001000100 */
[----:B------:R-:W-:Y:S02]  /*1ed0*/  @P2 MOV R11, R4 ;  /* 0x00000004000b2202 */ /* 0x000fe40000000f00 */
[----:B------:R-:W-:Y:S02]  /*1ee0*/  @P2 R2UR.BROADCAST UR5, R3 ;  /* 0x00000000030522ca */ /* 0x000fe400008e0000 */
[----:B------:R-:W-:-:S11]  /*1ef0*/  @P2 LOP3.LUT R8, R5, 0xffff, RZ, 0xc0, !PT ;  /* 0x0000ffff05082812 */ /* 0x000fd600078ec0ff */
[----:B------:R-:W-:Y:S01]  /*1f00*/  @UP0 UMOV UR36, UR5 ;  /* 0x0000000500240c82 */ /* 0x000fe20008000000 */
[----:B-1----:R-:W-:Y:S05]  /*1f10*/  @!P0 BRA `(.L_x_34) ;  /* 0x0000000000b88947 */ /* 0x002fea0003800000 */
[----:B------:R-:W4:Y:S01]  /*1f20*/  LDC.64 R4, c[0x0][0xb18] ;  /* 0x0002c600ff047b82 */ /* 0x000f220000000a00 */
[----:B------:R-:W-:-:S07]  /*1f30*/  ISETP.NE.AND P3, PT, R22, 0x1, PT ;  /* 0x000000011600780c */ /* 0x000fce0003f65270 */
[----:B------:R-:W1:Y:S08]  /*1f40*/  LDC.64 R6, c[0x0][0xb10] ;  /* 0x0002c400ff067b82 */ /* 0x000e700000000a00 */
[----:B------:R-:W2:Y:S08]  /*1f50*/  LDC R16, c[0x0][0xb20] ;  /* 0x0002c800ff107b82 */ /* 0x000eb00000000800 */
[----:B------:R-:W3:Y:S01]  /*1f60*/  LDC R18, c[0x0][0xb0c] ;  /* 0x0002c300ff127b82 */ /* 0x000ee20000000800 */
[----:B----4-:R-:W-:Y:S01]  /*1f70*/  IMAD.HI.U32 R17, R0, R5, RZ ;  /* 0x0000000500117227 */ /* 0x010fe200078e00ff */
[----:B------:R-:W-:-:S03]  /*1f80*/  ISETP.NE.AND P0, PT, R4, 0x1, PT ;  /* 0x000000010400780c */ /* 0x000fc60003f05270 */
[----:B------:R-:W-:-:S03]  /*1f90*/  IMAD.HI.U32 R5, R8, R5, RZ ;  /* 0x0000000508057227 */ /* 0x000fc600078e00ff */
[----:B------:R-:W4:Y:S01]  /*1fa0*/  LDC.64 R2, c[0x0][0xb28] ;  /* 0x0002ca00ff027b82 */ /* 0x000f220000000a00 */
[----:B-1----:R-:W-:-:S04]  /*1fb0*/  IMAD.HI.U32 R20, R9, R6, RZ ;  /* 0x0000000609147227 */ /* 0x002fc800078e00ff */
[----:B------:R-:W-:Y:S01]  /*1fc0*/  IMAD.HI.U32 R24, R11, R6, RZ ;  /* 0x000000060b187227 */ /* 0x000fe200078e00ff */
[----:B------:R-:W-:Y:S02]  /*1fd0*/  SHF.R.U32.HI R20, RZ, R7, R20 ;  /* 0x00000007ff147219 */ /* 0x000fe40000011614 */
[-C--:B--2---:R-:W-:Y:S02]  /*1fe0*/  SHF.R.U32.HI R17, RZ, R16.reuse, R17 ;  /* 0x00000010ff117219 */ /* 0x084fe40000011611 */
[----:B------:R-:W-:Y:S02]  /*1ff0*/  SHF.R.U32.HI R5, RZ, R16, R5 ;  /* 0x00000010ff057219 */ /* 0x000fe40000011605 */
[----:B------:R-:W-:Y:S02]  /*2000*/  SEL R17, R0, R17, !P0 ;  /* 0x0000001100117207 */ /* 0x000fe40004000000 */
[----:B------:R-:W-:Y:S02]  /*2010*/  SHF.R.U32.HI R24, RZ, R7, R24 ;  /* 0x00000007ff187219 */ /* 0x000fe40000011618 */
[----:B---3--:R-:W-:-:S02]  /*2020*/  ISETP.NE.AND P1, PT, R18, 0x1, PT ;  /* 0x000000011200780c */ /* 0x008fc40003f25270 */
[----:B------:R-:W-:Y:S02]  /*2030*/  SEL R5, R8, R5, !P0 ;  /* 0x0000000508057207 */ /* 0x000fe40004000000 */
[----:B------:R-:W-:Y:S02]  /*2040*/  SEL R19, R9, R20, !P1 ;  /* 0x0000001409137207 */ /* 0x000fe40004800000 */
[----:B------:R-:W-:Y:S01]  /*2050*/  SEL R7, R11, R24, !P1 ;  /* 0x000000180b077207 */ /* 0x000fe20004800000 */
[----:B----4-:R-:W-:-:S04]  /*2060*/  IMAD.HI.U32 R20, R17, R2, RZ ;  /* 0x0000000211147227 */ /* 0x010fc800078e00ff */
[----:B------:R-:W-:Y:S01]  /*2070*/  IMAD.HI.U32 R6, R19, R2, RZ ;  /* 0x0000000213067227 */ /* 0x000fe200078e00ff */
[----:B------:R-:W-:-:S04]  /*2080*/  @P3 SHF.R.U32.HI R17, RZ, R3, R20 ;  /* 0x00000003ff113219 */ /* 0x000fc80000011614 */
[----:B------:R-:W-:Y:S01]  /*2090*/  @P3 SHF.R.U32.HI R19, RZ, R3, R6 ;  /* 0x00000003ff133219 */ /* 0x000fe20000011606 */
[----:B------:R-:W-:-:S04]  /*20a0*/  IMAD R17, R22, R17, RZ ;  /* 0x0000001116117224 */ /* 0x000fc800078e02ff */
[----:B------:R-:W-:Y:S01]  /*20b0*/  IMAD R6, R22, R19, RZ ;  /* 0x0000001316067224 */ /* 0x000fe200078e02ff */
[C---:B------:R-:W-:Y:S02]  /*20c0*/  ISETP.GE.AND P0, PT, R5.reuse, R17, PT ;  /* 0x000000110500720c */ /* 0x040fe40003f06270 */
[----:B------:R-:W-:Y:S02]  /*20d0*/  IADD3 R17, PT, PT, -R5, RZ, RZ ;  /* 0x000000ff05117210 */ /* 0x000fe40007ffe1ff */
[----:B------:R-:W-:Y:S01]  /*20e0*/  ISETP.GE.OR P0, PT, R7, R6, P0 ;  /* 0x000000060700720c */ /* 0x000fe20000706670 */
[----:B------:R-:W-:-:S04]  /*20f0*/  IMAD.HI.U32 R6, R5, R2, RZ ;  /* 0x0000000205067227 */ /* 0x000fc800078e00ff */
[----:B------:R-:W-:Y:S01]  /*2100*/  IMAD R8, R4, R17, R8 ;  /* 0x0000001104087224 */ /* 0x000fe200078e0208 */
[----:B------:R-:W-:-:S04]  /*2110*/  SHF.R.U32.HI R6, RZ, R3, R6 ;  /* 0x00000003ff067219 */ /* 0x000fc80000011606 */
[----:B------:R-:W-:-:S03]  /*2120*/  SEL R6, R5, R6, !P3 ;  /* 0x0000000605067207 */ /* 0x000fc60005800000 */
[----:B------:R-:W-:-:S04]  /*2130*/  @!P0 IMAD.HI.U32 R16, R7, R2, RZ ;  /* 0x0000000207108227 */ /* 0x000fc800078e00ff */
[----:B------:R-:W-:Y:S01]  /*2140*/  IMAD.MOV R2, RZ, RZ, -R6 ;  /* 0x000000ffff027224 */ /* 0x000fe200078e0a06 */
[----:B------:R-:W-:-:S03]  /*2150*/  @!P0 SHF.R.U32.HI R16, RZ, R3, R16 ;  /* 0x00000003ff108219 */ /* 0x000fc60000011610 */
[----:B------:R-:W-:Y:S01]  /*2160*/  IMAD R2, R22, R2, R5 ;  /* 0x0000000216027224 */ /* 0x000fe200078e0205 */
[----:B------:R-:W-:-:S05]  /*2170*/  @!P0 SEL R3, R7, R16, !P3 ;  /* 0x0000001007038207 */ /* 0x000fca0005800000 */
[--C-:B------:R-:W-:Y:S02]  /*2180*/  @!P0 IMAD.IADD R6, R6, 0x1, -R3.reuse ;  /* 0x0000000106068824 */ /* 0x100fe400078e0a03 */
[----:B------:R-:W-:Y:S01]  /*2190*/  @!P0 IMAD R3, R2, R19, R3 ;  /* 0x0000001302038224 */ /* 0x000fe200078e0203 */
[----:B------:R-:W-:Y:S01]  /*21a0*/  IADD3 R2, PT, PT, -R7, RZ, RZ ;  /* 0x000000ff07027210 */ /* 0x000fe20007ffe1ff */
[----:B------:R-:W-:Y:S02]  /*21b0*/  @!P0 IMAD R5, R22, R6, R7 ;  /* 0x0000000616058224 */ /* 0x000fe400078e0207 */
[----:B------:R-:W-:Y:S02]  /*21c0*/  @!P0 IMAD.MOV.U32 R7, RZ, RZ, R3 ;  /* 0x000000ffff078224 */ /* 0x000fe400078e0003 */
[----:B------:R-:W-:Y:S02]  /*21d0*/  IMAD R2, R18, R2, R11 ;  /* 0x0000000212027224 */ /* 0x000fe400078e020b */
[----:B------:R-:W-:-:S02]  /*21e0*/  IMAD R8, R5, R4, R8 ;  /* 0x0000000405087224 */ /* 0x000fc400078e0208 */
[----:B------:R-:W-:Y:S02]  /*21f0*/  IMAD R11, R7, R18, R2 ;  /* 0x00000012070b7224 */ /* 0x000fe400078e0202 */
.L_x_34:
[----:B------:R-:W1:Y:S02]  /*2200*/  LDCU UR5, c[0x0][0xb30] ;  /* 0x00016600ff0577ac */ /* 0x000e640008000800 */
[----:B-1----:R-:W-:-:S09]  /*2210*/  UISETP.NE.AND UP0, UPT, UR5, 0x1, UPT ;  /* 0x000000010500788c */ /* 0x002fd2000bf05270 */
[----:B------:R-:W-:Y:S05]  /*2220*/  BRA.U UP0, `(.L_x_35) ;  /* 0x0000000100407547 */ /* 0x000fea000b800000 */
[----:B------:R-:W1:Y:S08]  /*2230*/  LDC.64 R4, c[0x0][0xb10] ;  /* 0x0002c400ff047b82 */ /* 0x000e700000000a00 */
[----:B------:R-:W2:Y:S08]  /*2240*/  LDC.64 R2, c[0x0][0xb18] ;  /* 0x0002c600ff027b82 */ /* 0x000eb00000000a00 */
[----:B------:R-:W3:Y:S08]  /*2250*/  LDC R6, c[0x0][0xb20] ;  /* 0x0002c800ff067b82 */ /* 0x000ef00000000800 */
[----:B------:R-:W4:Y:S01]  /*2260*/  LDC R16, c[0x0][0xb0c] ;  /* 0x0002c300ff107b82 */ /* 0x000f220000000800 */
[----:B-1----:R-:W-:-:S05]  /*2270*/  IMAD.HI.U32 R4, R11, R4, RZ ;  /* 0x000000040b047227 */ /* 0x002fca00078e00ff */
[----:B------:R-:W-:Y:S01]  /*2280*/  SHF.R.U32.HI R4, RZ, R5, R4 ;  /* 0x00000005ff047219 */ /* 0x000fe20000011604 */
[----:B--2---:R-:W-:Y:S01]  /*2290*/  IMAD.HI.U32 R3, R8, R3, RZ ;  /* 0x0000000308037227 */ /* 0x004fe200078e00ff */
[----:B------:R-:W-:-:S04]  /*22a0*/  ISETP.NE.AND P0, PT, R2, 0x1, PT ;  /* 0x000000010200780c */ /* 0x000fc80003f05270 */
[----:B---3--:R-:W-:-:S04]  /*22b0*/  SHF.R.U32.HI R3, RZ, R6, R3 ;  /* 0x00000006ff037219 */ /* 0x008fc80000011603 */
[----:B------:R-:W-:Y:S02]  /*22c0*/  SEL R3, R8, R3, !P0 ;  /* 0x0000000308037207 */ /* 0x000fe40004000000 */
[----:B----4-:R-:W-:-:S04]  /*22d0*/  ISETP.NE.AND P1, PT, R16, 0x1, PT ;  /* 0x000000011000780c */ /* 0x010fc80003f25270 */
[----:B------:R-:W-:-:S05]  /*22e0*/  SEL R4, R11, R4, !P1 ;  /* 0x000000040b047207 */ /* 0x000fca0004800000 */
[----:B------:R-:W-:Y:S02]  /*22f0*/  IMAD.IADD R5, R3, 0x1, -R4 ;  /* 0x0000000103057824 */ /* 0x000fe400078e0a04 */
[----:B------:R-:W-:Y:S02]  /*2300*/  IMAD.IADD R3, R4, 0x1, -R3 ;  /* 0x0000000104037824 */ /* 0x000fe400078e0a03 */
[----:B------:R-:W-:Y:S02]  /*2310*/  IMAD R11, R5, R16, R11 ;  /* 0x00000010050b7224 */ /* 0x000fe400078e020b */
[----:B------:R-:W-:-:S07]  /*2320*/  IMAD R8, R3, R2, R8 ;  /* 0x0000000203087224 */ /* 0x000fce00078e0208 */
.L_x_35:
[----:B------:R-:W-:Y:S01]  /*2330*/  VIADD R14, R14, 0x1 ;  /* 0x000000010e0e7836 */ /* 0x000fe20000000000 */
[----:B------:R-:W-:Y:S01]  /*2340*/  PLOP3.LUT P1, PT, PT, PT, PT, 0x80, 0x8 ;  /* 0x000000000008781c */ /* 0x000fe20003f2f070 */
[----:B------:R-:W-:Y:S02]  /*2350*/  IMAD.IADD R197, R11, 0x1, R194 ;  /* 0x000000010bc57824 */ /* 0x000fe400078e02c2 */
[----:B------:R-:W-:Y:S01]  /*2360*/  IMAD.IADD R195, R8, 0x1, R187 ;  /* 0x0000000108c37824 */ /* 0x000fe200078e02bb */
[----:B------:R-:W-:-:S04]  /*2370*/  ISETP.NE.AND P0, PT, R14, 0x2, PT ;  /* 0x000000020e00780c */ /* 0x000fc80003f05270 */
[----:B------:R-:W-:Y:S02]  /*2380*/  SEL R2, RZ, 0x1, P0 ;  /* 0x00000001ff027807 */ /* 0x000fe40000000000 */
[----:B------:R-:W-:Y:S02]  /*2390*/  SEL R14, R14, RZ, P0 ;  /* 0x000000ff0e0e7207 */ /* 0x000fe40000000000 */
[----:B------:R-:W-:Y:S01]  /*23a0*/  LOP3.LUT R13, R13, R2, RZ, 0x3c, !PT ;  /* 0x000000020d0d7212 */ /* 0x000fe200078e3cff */
[----:B------:R-:W-:Y:S06]  /*23b0*/  @P2 BRA `(.L_x_36) ;  /* 0xfffffff000982947 */ /* 0x000fec000383ffff */
[----:B------:R-:W-:Y:S01]  /*23c0*/  UIADD3 UR4, UPT, UPT, UR4, 0x68, URZ ;  /* 0x0000006804047890 */ /* 0x000fe2000fffe0ff */
[----:B------:R-:W-:-:S03]  /*23d0*/  SHF.L.U32 R3, R15, 0x1f, RZ ;  /* 0x0000001f0f037819 */ /* 0x000fc600000006ff */
[----:B------:R-:W-:-:S09]  /*23e0*/  ULEA UR5, UR13, UR4, 0x3 ;  /* 0x000000040d057291 */ /* 0x000fd2000f8e18ff */
[----:B------:R-:W1:Y:S02]  /*23f0*/  SYNCS.PHASECHK.TRANS64.TRYWAIT P0, [UR5], R3 ;  /* 0x00000003ff0075a7 */ /* 0x000e640008001105 */
[----:B-1----:R-:W-:Y:S05]  /*2400*/  @!P0 BRA `(.L_x_37) ;  /* 0x0000006400d08947 */ /* 0x002fea0003800000 */
.L_x_115:
[----:B------:R-:W-:-:S04]  /*2410*/  UIADD3 UR6, UPT, UPT, UR13, 0x1, URZ ;  /* 0x000000010d067890 */ /* 0x000fc8000fffe0ff */
[----:B------:R-:W-:-:S04]  /*2420*/  UISETP.NE.AND UP0, UPT, UR6, 0xd, UPT ;  /* 0x0000000d0600788c */ /* 0x000fc8000bf05270 */
[----:B------:R-:W-:Y:S02]  /*2430*/  USEL UR7, URZ, 0x1, UP0 ;  /* 0x00000001ff077887 */ /* 0x000fe40008000000 */
[----:B------:R-:W-:-:S04]  /*2440*/  USEL UR6, UR6, URZ, UP0 ;  /* 0x000000ff06067287 */ /* 0x000fc80008000000 */
[----:B------:R-:W-:Y:S01]  /*2450*/  ULEA UR5, UR6, UR4, 0x3 ;  /* 0x0000000406057291 */ /* 0x000fe2000f8e18ff */
[----:B------:R-:W-:-:S04]  /*2460*/  LOP3.LUT R2, R15, UR7, RZ, 0x3c, !PT ;  /* 0x000000070f027c12 */ /* 0x000fc8000f8e3cff */
[----:B-1----:R-:W-:-:S04]  /*2470*/  SHF.L.U32 R3, R2, 0x1f, RZ ;  /* 0x0000001f02037819 */ /* 0x002fc800000006ff */
[----:B------:R-:W1:Y:S02]  /*2480*/  SYNCS.PHASECHK.TRANS64.TRYWAIT P0, [UR5], R3 ;  /* 0x00000003ff0075a7 */ /* 0x000e640008001105 */
[----:B-1----:R-:W-:Y:S05]  /*2490*/  @!P0 BRA `(.L_x_38) ;  /* 0x0000006400c48947 */ /* 0x002fea0003800000 */
.L_x_117:
        /* <DEDUP_REMOVED lines=9> */
.L_x_119:
        /* <DEDUP_REMOVED lines=9> */
.L_x_121:
        /* <DEDUP_REMOVED lines=9> */
.L_x_123:
        /* <DEDUP_REMOVED lines=9> */
.L_x_125:
        /* <DEDUP_REMOVED lines=9> */
.L_x_127:
        /* <DEDUP_REMOVED lines=9> */
.L_x_129:
        /* <DEDUP_REMOVED lines=9> */
.L_x_131:
        /* <DEDUP_REMOVED lines=9> */
.L_x_133:
        /* <DEDUP_REMOVED lines=9> */
.L_x_135:
        /* <DEDUP_REMOVED lines=9> */
.L_x_137:
[----:B------:R-:W-:-:S04]  /*2a40*/  UIADD3 UR6, UPT, UPT, UR6, 0x1, URZ ;  /* 0x0000000106067890 */ /* 0x000fc8000fffe0ff */
[----:B------:R-:W-:-:S04]  /*2a50*/  UISETP.NE.AND UP0, UPT, UR6, 0xd, UPT ;  /* 0x0000000d0600788c */ /* 0x000fc8000bf05270 */
[----:B------:R-:W-:Y:S02]  /*2a60*/  USEL UR5, URZ, 0x1, UP0 ;  /* 0x00000001ff057887 */ /* 0x000fe40008000000 */
[----:B------:R-:W-:-:S04]  /*2a70*/  USEL UR6, UR6, URZ, UP0 ;  /* 0x000000ff06067287 */ /* 0x000fc80008000000 */
[----:B------:R-:W-:Y:S01]  /*2a80*/  ULEA UR6, UR6, UR4, 0x3 ;  /* 0x0000000406067291 */ /* 0x000fe2000f8e18ff */
[----:B-1----:R-:W-:-:S04]  /*2a90*/  LOP3.LUT R3, R2, UR5, RZ, 0x3c, !PT ;  /* 0x0000000502037c12 */ /* 0x002fc8000f8e3cff */
[----:B------:R-:W-:Y:S01]  /*2aa0*/  SHF.L.U32 R3, R3, 0x1f, RZ ;  /* 0x0000001f03037819 */ /* 0x000fe200000006ff */
[----:B----4-:R-:W-:-:S07]  /*2ab0*/  IMAD.U32 R0, RZ, RZ, UR6 ;  /* 0x00000006ff007e24 */ /* 0x010fce000f8e00ff */
.L_x_49:
[----:B-1----:R1:W2:Y:S02]  /*2ac0*/  SYNCS.PHASECHK.TRANS64.TRYWAIT P0, [R0+URZ], R3 ;  /* 0x00000003000075a7 */ /* 0x0022a400080011ff */
[----:B--2---:R-:W-:Y:S05]  /*2ad0*/  @!P0 NANOSLEEP.SYNCS 0x989680 ;  /* 0x009896800000895d */ /* 0x004fea0003900000 */
[----:B------:R-:W2:Y:S02]  /*2ae0*/  @!P0 SYNCS.PHASECHK.TRANS64 P0, [R0+URZ], R3 ;  /* 0x00000003000085a7 */ /* 0x000ea400080010ff */
[----:B--2---:R-:W-:Y:S05]  /*2af0*/  @P0 EXIT ;  /* 0x000000000000094d */ /* 0x004fea0003800000 */
[----:B------:R-:W-:Y:S05]  /*2b00*/  BRA `(.L_x_49) ;  /* 0xfffffffc00ec7947 */ /* 0x000fea000383ffff */
.L_x_18:
[----:B------:R-:W-:-:S04]  /*2b10*/  UISETP.NE.AND UP1, UPT, UR37, URZ, UPT ;  /* 0x000000ff2500728c */ /* 0x000fc8000bf25270 */
[----:B------:R-:W-:-:S09]  /*2b20*/  UISETP.NE.OR UP1, UPT, UR8, 0x1, UP1 ;  /* 0x000000010800788c */ /* 0x000fd20008f25670 */
[----:B------:R-:W-:Y:S05]  /*2b30*/  BRA.U UP1, `(.L_x_50) ;  /* 0x0000000501487547 */ /* 0x000fea000b800000 */
[----:B------:R-:W-:Y:S01]  /*2b40*/  ISETP.NE.AND P2, PT, R2, RZ, PT ;  /* 0x000000ff0200720c */ /* 0x000fe20003f45270 */
[----:B------:R-:W-:Y:S01]  /*2b50*/  IMAD.MOV.U32 R12, RZ, RZ, 0x1 ;  /* 0x00000001ff0c7424 */ /* 0x000fe200078e00ff */
[----:B------:R-:W-:Y:S02]  /*2b60*/  CS2R R10, SRZ ;  /* 0x00000000000a7805 */ /* 0x000fe4000001ff00 */
[----:B------:R-:W-:Y:S01]  /*2b70*/  CS2R R8, SRZ ;  /* 0x0000000000087805 */ /* 0x000fe2000001ff00 */
[----:B------:R-:W-:Y:S01]  /*2b80*/  UMOV UR4, 0x400 ;  /* 0x0000040000047882 */ /* 0x000fe20000000000 */
[----:B------:R-:W-:Y:S01]  /*2b90*/  UMOV UR6, URZ ;  /* 0x000000ff00067c82 */ /* 0x000fe20008000000 */
[----:B------:R-:W-:-:S12]  /*2ba0*/  ULEA UR37, UR37, UR4, 0x18 ;  /* 0x0000000425257291 */ /* 0x000fd8000f8ec0ff */
.L_x_54:
[----:B------:R-:W-:Y:S02]  /*2bb0*/  LEA R0, R8, UR37, 0x3 ;  /* 0x0000002508007c11 */ /* 0x000fe4000f8e18ff */
[----:B------:R-:W-:-:S03]  /*2bc0*/  SHF.L.U32 R5, R9, 0x1f, RZ ;  /* 0x0000001f09057819 */ /* 0x000fc600000006ff */
[----:B------:R-:W-:Y:S01]  /*2bd0*/  VIADD R4, R0, 0x160 ;  /* 0x0000016000047836 */ /* 0x000fe20000000000 */
[----:B------:R-:W1:Y:S02]  /*2be0*/  SYNCS.PHASECHK.TRANS64.TRYWAIT P0, [R0+URZ+0x150], R5 ;  /* 0x00015005000075a7 */ /* 0x000e6400080011ff */
[----:B-1----:R-:W-:Y:S05]  /*2bf0*/  @!P0 BRA `(.L_x_51) ;  /* 0x0000006000f48947 */ /* 0x002fea0003800000 */
.L_x_138:
[----:B------:R-:W-:Y:S01]  /*2c00*/  ULEA UR5, UR6, UR37, 0x3 ;  /* 0x0000002506057291 */ /* 0x000fe2000f8e18ff */
[----:B------:R-:W-:Y:S02]  /*2c10*/  PRMT R4, RZ, 0x654, R4 ;  /* 0x00000654ff047816 */ /* 0x000fe40000000004 */
[----:B-1----:R-:W-:Y:S01]  /*2c20*/  SHF.L.U32 R5, R12, 0x1f, RZ ;  /* 0x0000001f0c057819 */ /* 0x002fe200000006ff */
[----:B------:R-:W-:Y:S01]  /*2c30*/  UIADD3 UR4, UPT, UPT, UR5, 0xf0, URZ ;  /* 0x000000f005047890 */ /* 0x000fe2000fffe0ff */
[----:B------:R1:W-:Y:S05]  /*2c40*/  SYNCS.ARRIVE.TRANS64.RED.A1T0 RZ, [R4+URZ], RZ ;  /* 0x000000ff04ff79a7 */ /* 0x0003ea00081004ff */
[----:B------:R-:W-:Y:S01]  /*2c50*/  IMAD.U32 R7, RZ, RZ, UR4 ;  /* 0x00000004ff077e24 */ /* 0x000fe2000f8e00ff */
[----:B------:R-:W2:Y:S04]  /*2c60*/  SYNCS.PHASECHK.TRANS64.TRYWAIT P0, [UR5+0x100], R5 ;  /* 0x00010005ff0075a7 */ /* 0x000ea80008001105 */
[----:B------:R-:W-:Y:S01]  /*2c70*/  PRMT R6, R2, 0x654, R7 ;  /* 0x0000065402067816 */ /* 0x000fe20000000007 */
[----:B-1----:R-:W-:Y:S01]  /*2c80*/  @!P2 IMAD.MOV.U32 R4, RZ, RZ, 0x10 ;  /* 0x00000010ff04a424 */ /* 0x002fe200078e00ff */
[----:B--2---:R-:W-:Y:S06]  /*2c90*/  @!P0 BRA `(.L_x_52) ;  /* 0x0000006000e08947 */ /* 0x004fec0003800000 */
.L_x_140:
[----:B------:R-:W-:Y:S01]  /*2ca0*/  ULEA UR4, UR6, UR37, 0x4 ;  /* 0x0000002506047291 */ /* 0x000fe2000f8e20ff */
[----:B------:R-:W-:Y:S01]  /*2cb0*/  SEL R3, R6, R3, !P2 ;  /* 0x0000000306037207 */ /* 0x000fe20005000000 */
[----:B------:R-:W-:Y:S01]  /*2cc0*/  UIADD3 UR5, UPT, UPT, UR5, 0xf0, URZ ;  /* 0x000000f005057890 */ /* 0x000fe2000fffe0ff */
[----:B-1----:R-:W-:Y:S01]  /*2cd0*/  LEA R0, R11, UR37, 0x3 ;  /* 0x000000250b007c11 */ /* 0x002fe2000f8e18ff */
[----:B------:R-:W-:Y:S01]  /*2ce0*/  UIADD3 UR4, UPT, UPT, UR4, 0x180, URZ ;  /* 0x0000018004047890 */ /* 0x000fe2000fffe0ff */
[----:B------:R-:W-:Y:S01]  /*2cf0*/  SHF.L.U32 R5, R10, 0x1f, RZ ;  /* 0x0000001f0a057819 */ /* 0x000fe200000006ff */
[----:B------:R1:W-:Y:S01]  /*2d00*/  @!P2 SYNCS.ARRIVE.TRANS64.RED RZ, [R3+URZ], R4 ;  /* 0x0000000403ffa9a7 */ /* 0x0003e200080004ff */
[----:B------:R-:W-:Y:S01]  /*2d10*/  UIADD3 UR6, UPT, UPT, UR6, 0x1, URZ ;  /* 0x0000000106067890 */ /* 0x000fe2000fffe0ff */
[----:B------:R-:W-:-:S03]  /*2d20*/  VIADD R8, R8, 0x1 ;  /* 0x0000000108087836 */ /* 0x000fc60000000000 */
[----:B------:R-:W-:Y:S02]  /*2d30*/  UISETP.NE.AND UP0, UPT, UR6, 0x2, UPT ;  /* 0x000000020600788c */ /* 0x000fe4000bf05270 */
[----:B------:R-:W-:Y:S06]  /*2d40*/  UGETNEXTWORKID.BROADCAST [UR4], [UR5] ;  /* 0x00000000040073ca */ /* 0x000fec0008000100 */
[----:B------:R-:W-:Y:S01]  /*2d50*/  USEL UR4, URZ, 0x1, UP0 ;  /* 0x00000001ff047887 */ /* 0x000fe20008000000 */
[----:B------:R-:W-:Y:S01]  /*2d60*/  ISETP.NE.AND P0, PT, R8, 0x2, PT ;  /* 0x000000020800780c */ /* 0x000fe20003f05270 */
[----:B------:R-:W-:Y:S01]  /*2d70*/  USEL UR6, UR6, URZ, UP0 ;  /* 0x000000ff06067287 */ /* 0x000fe20008000000 */
[----:B------:R-:W2:Y:S03]  /*2d80*/  SYNCS.PHASECHK.TRANS64.TRYWAIT P1, [R0+URZ+0xf0], R5 ;  /* 0x0000f005000075a7 */ /* 0x000ea600080211ff */
[----:B------:R-:W-:Y:S01]  /*2d90*/  LOP3.LUT R12, R12, UR4, RZ, 0x3c, !PT ;  /* 0x000000040c0c7c12 */ /* 0x000fe2000f8e3cff */
[----:B-12---:R-:W-:Y:S07]  /*2da0*/  @!P1 BRA `(.L_x_53) ;  /* 0x0000006000b49947 */ /* 0x006fee0003800000 */
.L_x_141:
[C---:B------:R-:W-:Y:S01]  /*2db0*/  LEA R4, R11.reuse, UR37, 0x4 ;  /* 0x000000250b047c11 */ /* 0x040fe2000f8e20ff */
[----:B-1----:R-:W-:Y:S01]  /*2dc0*/  VIADD R0, R0, 0x100 ;  /* 0x0000010000007836 */ /* 0x002fe20000000000 */
[----:B------:R-:W-:Y:S01]  /*2dd0*/  SEL R8, R8, RZ, P0 ;  /* 0x000000ff08087207 */ /* 0x000fe20000000000 */
[----:B------:R-:W-:-:S03]  /*2de0*/  VIADD R11, R11, 0x1 ;  /* 0x000000010b0b7836 */ /* 0x000fc60000000000 */
[----:B------:R-:W1:Y:S01]  /*2df0*/  LDS.128 R4, [R4+0x180] ;  /* 0x0001800004047984 */ /* 0x000e620000000c00 */
[----:B------:R-:W-:Y:S02]  /*2e00*/  PRMT R0, RZ, 0x654, R0 ;  /* 0x00000654ff007816 */ /* 0x000fe40000000000 */
[C---:B------:R-:W-:Y:S01]  /*2e10*/  ISETP.NE.AND P1, PT, R11.reuse, 0x2, PT ;  /* 0x000000020b00780c */ /* 0x040fe20003f25270 */
[----:B------:R-:W-:Y:S01]  /*2e20*/  @!PT LDS RZ, [RZ] ;  /* 0x00000000fffff984 */ /* 0x000fe20000000800 */
[----:B------:R-:W-:Y:S01]  /*2e30*/  @!PT LDS RZ, [RZ] ;  /* 0x00000000fffff984 */ /* 0x000fe20000000800 */
[----:B------:R-:W-:Y:S01]  /*2e40*/  @!PT LDS RZ, [RZ] ;  /* 0x00000000fffff984 */ /* 0x000fe20000000800 */
[----:B------:R-:W-:Y:S01]  /*2e50*/  @!PT LDS RZ, [RZ] ;  /* 0x00000000fffff984 */ /* 0x000fe20000000800 */
[----:B------:R2:W-:Y:S06]  /*2e60*/  MEMBAR.ALL.CTA ;  /* 0x0000000000007992 */ /* 0x0005ec0000008000 */
[----:B--2---:R-:W2:Y:S01]  /*2e70*/  FENCE.VIEW.ASYNC.S ;  /* 0x00000000000073c6 */ /* 0x004ea20000000000 */
[----:B------:R-:W-:Y:S01]  /*2e80*/  SEL R11, R11, RZ, P1 ;  /* 0x000000ff0b0b7207 */ /* 0x000fe20000800000 */
[----:B--2---:R2:W-:Y:S01]  /*2e90*/  SYNCS.ARRIVE.TRANS64.RED.A1T0 RZ, [R0+URZ], RZ ;  /* 0x000000ff00ff79a7 */ /* 0x0045e200081004ff */
[----:B-1----:R-:W-:-:S02]  /*2ea0*/  LOP3.LUT P3, RZ, R6, 0x1, RZ, 0xc0, !PT ;  /* 0x0000000106ff7812 */ /* 0x002fc4000786c0ff */
[----:B------:R-:W-:-:S04]  /*2eb0*/  SEL R5, RZ, 0x1, P1 ;  /* 0x00000001ff057807 */ /* 0x000fc80000800000 */
[----:B------:R-:W-:Y:S02]  /*2ec0*/  LOP3.LUT R10, R10, R5, RZ, 0x3c, !PT ;  /* 0x000000050a0a7212 */ /* 0x000fe400078e3cff */
[----:B--2---:R-:W-:-:S04]  /*2ed0*/  SEL R0, RZ, 0x1, P0 ;  /* 0x00000001ff007807 */ /* 0x004fc80000000000 */
[----:B------:R-:W-:Y:S01]  /*2ee0*/  LOP3.LUT R9, R9, R0, RZ, 0x3c, !PT ;  /* 0x0000000009097212 */ /* 0x000fe200078e3cff */
[----:B------:R-:W-:Y:S06]  /*2ef0*/  @P3 BRA `(.L_x_54) ;  /* 0xfffffffc002c3947 */ /* 0x000fec000383ffff */
[----:B------:R-:W-:Y:S01]  /*2f00*/  ULEA UR5, UR6, UR37, 0x3 ;  /* 0x0000002506057291 */ /* 0x000fe2000f8e18ff */
[----:B------:R-:W-:-:S08]  /*2f10*/  SHF.L.U32 R3, R12, 0x1f, RZ ;  /* 0x0000001f0c037819 */ /* 0x000fd000000006ff */
[----:B------:R-:W1:Y:S02]  /*2f20*/  SYNCS.PHASECHK.TRANS64 P0, [UR5+0x100], R3 ;  /* 0x00010003ff0075a7 */ /* 0x000e640008001005 */
[----:B-1----:R-:W-:Y:S05]  /*2f30*/  @P0 BRA `(.L_x_55) ;  /* 0x0000000000080947 */ /* 0x002fea0003800000 */
[----:B------:R-:W1:Y:S02]  /*2f40*/  SYNCS.PHASECHK.TRANS64.TRYWAIT P0, [UR5+0x100], R3 ;  /* 0x00010003ff0075a7 */ /* 0x000e640008001105 */
[----:B-1----:R-:W-:Y:S05]  /*2f50*/  @!P0 BRA `(.L_x_56) ;  /* 0x00000060005c8947 */ /* 0x002fea0003800000 */
.L_x_55:
[----:B------:R-:W-:-:S04]  /*2f60*/  UIADD3 UR4, UPT, UPT, UR6, 0x1, URZ ;  /* 0x0000000106047890 */ /* 0x000fc8000fffe0ff */
[----:B------:R-:W-:-:S04]  /*2f70*/  UISETP.NE.AND UP0, UPT, UR4, 0x2, UPT ;  /* 0x000000020400788c */ /* 0x000fc8000bf05270 */
[----:B------:R-:W-:Y:S02]  /*2f80*/  USEL UR7, URZ, 0x1, UP0 ;  /* 0x00000001ff077887 */ /* 0x000fe40008000000 */
[----:B------:R-:W-:-:S04]  /*2f90*/  USEL UR4, UR4, URZ, UP0 ;  /* 0x000000ff04047287 */ /* 0x000fc80008000000 */
[----:B------:R-:W-:Y:S01]  /*2fa0*/  ULEA UR4, UR4, UR37, 0x3 ;  /* 0x0000002504047291 */ /* 0x000fe2000f8e18ff */
[----:B-1----:R-:W-:-:S04]  /*2fb0*/  LOP3.LUT R3, R12, UR7, RZ, 0x3c, !PT ;  /* 0x000000070c037c12 */ /* 0x002fc8000f8e3cff */
[----:B------:R-:W-:-:S04]  /*2fc0*/  SHF.L.U32 R0, R3, 0x1f, RZ ;  /* 0x0000001f03007819 */ /* 0x000fc800000006ff */
[----:B------:R-:W1:Y:S02]  /*2fd0*/  SYNCS.PHASECHK.TRANS64 P0, [UR4+0x100], R0 ;  /* 0x00010000ff0075a7 */ /* 0x000e640008001004 */
[----:B-1----:R-:W-:Y:S05]  /*2fe0*/  @P0 EXIT ;  /* 0x000000000000094d */ /* 0x002fea0003800000 */
[----:B------:R-:W-:Y:S02]  /*2ff0*/  SHF.L.U32 R3, R3, 0x1f, RZ ;  /* 0x0000001f03037819 */ /* 0x000fe400000006ff */
[----:B------:R-:W-:-:S07]  /*3000*/  MOV R0, UR4 ;  /* 0x0000000400007c02 */ /* 0x000fce0008000f00 */
.L_x_57:
[----:B-1----:R1:W2:Y:S02]  /*3010*/  SYNCS.PHASECHK.TRANS64.TRYWAIT P0, [R0+URZ+0x100], R3 ;  /* 0x00010003000075a7 */ /* 0x0022a400080011ff */
[----:B--2---:R-:W-:Y:S05]  /*3020*/  @!P0 NANOSLEEP.SYNCS 0x989680 ;  /* 0x009896800000895d */ /* 0x004fea0003900000 */
[----:B------:R-:W2:Y:S02]  /*3030*/  @!P0 SYNCS.PHASECHK.TRANS64 P0, [R0+URZ+0x100], R3 ;  /* 0x00010003000085a7 */ /* 0x000ea400080010ff */
[----:B--2---:R-:W-:Y:S05]  /*3040*/  @P0 EXIT ;  /* 0x000000000000094d */ /* 0x004fea0003800000 */
[----:B------:R-:W-:Y:S05]  /*3050*/  BRA `(.L_x_57) ;  /* 0xfffffffc00ec7947 */ /* 0x000fea000383ffff */
.L_x_50:
[----:B------:R-:W-:-:S09]  /*3060*/  UISETP.NE.AND UP1, UPT, UR8, URZ, UPT ;  /* 0x000000ff0800728c */ /* 0x000fd2000bf25270 */
[----:B------:R-:W-:Y:S05]  /*3070*/  BRA.U UP1, `(.L_x_58) ;  /* 0x0000000d01907547 */ /* 0x000fea000b800000 */
[----:B------:R-:W-:Y:S01]  /*3080*/  UMOV UR4, 0x40 ;  /* 0x0000004000047882 */ /* 0x000fe20000000000 */
[----:B------:R-:W-:Y:S01]  /*3090*/  NOP ;  /* 0x0000000000007918 */ /* 0x000fe20000000000 */
[----:B------:R-:W-:Y:S01]  /*30a0*/  ULEA UR4, UR37, UR4, 0x18 ;  /* 0x0000000425047291 */ /* 0x000fe2000f8ec0ff */
[----:B------:R-:W-:Y:S02]  /*30b0*/  UMOV UR5, 0x400 ;  /* 0x0000040000057882 */ /* 0x000fe40000000000 */
[----:B------:R-:W-:-:S06]  /*30c0*/  ULEA UR37, UR37, UR5, 0x18 ;  /* 0x0000000525257291 */ /* 0x000fcc000f8ec0ff */
[----:B------:R-:W1:Y:S02]  /*30d0*/  LDS.U8 R0, [UR4+0x1c] ;  /* 0x00001c04ff007984 */ /* 0x000e640008000000 */
[----:B-1----:R-:W-:-:S13]  /*30e0*/  ISETP.NE.AND P0, PT, R0, RZ, PT ;  /* 0x000000ff0000720c */ /* 0x002fda0003f05270 */
[----:B------:R-:W-:Y:S05]  /*30f0*/  @P0 BRA `(.L_x_59) ;  /* 0x0000000000580947 */ /* 0x000fea0003800000 */
[----:B------:R-:W-:-:S13]  /*3100*/  ELECT P0, URZ, PT ;  /* 0x0000000000ff782f */ /* 0x000fda0003800000 */
[----:B------:R-:W-:Y:S05]  /*3110*/  @!P0 BRA `(.L_x_60) ;  /* 0x0000000000608947 */ /* 0x000fea0003800000 */
[----:B------:R-:W-:Y:S01]  /*3120*/  UMOV UR5, 0x10 ;  /* 0x0000001000057882 */ /* 0x000fe20000000000 */
[----:B------:R-:W-:Y:S01]  /*3130*/  HFMA2 R0, -RZ, RZ, 0, 5.9604644775390625e-08 ;  /* 0x00000001ff007431 */ /* 0x000fe200000001ff */
[----:B------:R-:W-:-:S03]  /*3140*/  MOV R2, 0xffff ;  /* 0x0000ffff00027802 */ /* 0x000fc60000000f00 */
[----:B------:R-:W-:Y:S04]  /*3150*/  DEPBAR.LE SB1, 0x36 ;  /* 0x00009d800000791a */ /* 0x000fe80000000000 */
[----:B------:R-:W1:Y:S02]  /*3160*/  UTCATOMSWS.FIND_AND_SET.ALIGN UP0, UR5, UR5 ;  /* 0x00000005000575e3 */ /* 0x000e640008000800 */
[----:B-1----:R-:W-:Y:S01]  /*3170*/  MOV R3, UR5 ;  /* 0x0000000500037c02 */ /* 0x002fe20008000f00 */
[----:B------:R-:W-:Y:S06]  /*3180*/  BRA.U UP0, `(.L_x_61) ;  /* 0x0000000100187547 */ /* 0x000fec000b800000 */
.L_x_62:
[----:B------:R-:W-:Y:S05]  /*3190*/  NANOSLEEP 0x64 ;  /* 0x000000640000795d */ /* 0x000fea0003800000 */
[----:B------:R-:W-:-:S05]  /*31a0*/  UMOV UR5, 0x10 ;  /* 0x0000001000057882 */ /* 0x000fca0000000000 */
[----:B------:R-:W-:Y:S04]  /*31b0*/  DEPBAR.LE SB1, 0x36 ;  /* 0x00009d800000791a */ /* 0x000fe80000000000 */
[----:B------:R-:W1:Y:S02]  /*31c0*/  UTCATOMSWS.FIND_AND_SET.ALIGN UP0, UR5, UR5 ;  /* 0x00000005000575e3 */ /* 0x000e640008000800 */
[----:B-1----:R-:W-:Y:S01]  /*31d0*/  MOV R3, UR5 ;  /* 0x0000000500037c02 */ /* 0x002fe20008000f00 */
[----:B------:R-:W-:Y:S05]  /*31e0*/  BRA.U !UP0, `(.L_x_62) ;  /* 0xfffffffd08e87547 */ /* 0x000fea000b83ffff */
.L_x_61:
[-C--:B------:R-:W-:Y:S02]  /*31f0*/  SHF.L.U32 R2, R2, R3.reuse, RZ ;  /* 0x0000000302027219 */ /* 0x080fe400000006ff */
[----:B------:R-:W-:Y:S01]  /*3200*/  SHF.L.U32 R0, R0, R3, RZ ;  /* 0x0000000300007219 */ /* 0x000fe200000006ff */
[----:B------:R-:W-:Y:S02]  /*3210*/  IMAD.SHL.U32 R3, R3, 0x20, RZ ;  /* 0x0000002003037824 */ /* 0x000fe400078e00ff */
[----:B------:R1:W-:Y:S04]  /*3220*/  ATOMS.OR RZ, [UR4+0x14], R2 ;  /* 0x00001402ffff798c */ /* 0x0003e8000b000004 */
[----:B------:R1:W-:Y:S04]  /*3230*/  ATOMS.OR RZ, [UR4+0x18], R0 ;  /* 0x00001800ffff798c */ /* 0x0003e8000b000004 */
[----:B------:R1:W-:Y:S01]  /*3240*/  STS [UR37+0x1a0], R3 ;  /* 0x0001a003ff007988 */ /* 0x0003e20008000825 */
[----:B------:R-:W-:Y:S05]  /*3250*/  BRA `(.L_x_60) ;  /* 0x0000000000107947 */ /* 0x000fea0003800000 */
.L_x_59:
[----:B------:R-:W-:Y:S02]  /*3260*/  MOV R0, 0xffffffff ;  /* 0xffffffff00007802 */ /* 0x000fe40000000f00 */
[----:B------:R-:W-:-:S03]  /*3270*/  MOV R2, 0x32a0 ;  /* 0x000032a000027802 */ /* 0x000fc60000000f00 */
[----:B------:R1:W-:Y:S04]  /*3280*/  STS [UR37+0x1a0], R0 ;  /* 0x0001a000ff007988 */ /* 0x0003e80008000825 */
[----:B-1-3-5:R-:W-:Y:S05]  /*3290*/  CALL.REL.NOINC `($__internal_1_$__cuda_sm10x_tcgen05_guardrail_trap_phase_invalid_during_alloc) ;  /* 0x0000006000dc7944 */ /* 0x02afea0003c00000 */
.L_x_60:
[----:B------:R-:W-:Y:S05]  /*32a0*/  WARPSYNC.ALL ;  /* 0x0000000000007948 */ /* 0x000fea0003800000 */
[----:B------:R-:W2:Y:S01]  /*32b0*/  S2UR UR9, SR_CgaCtaId ;  /* 0x00000000000979c3 */ /* 0x000ea20000008800 */
[----:B------:R-:W-:Y:S01]  /*32c0*/  UMOV UR4, 0x400 ;  /* 0x0000040000047882 */ /* 0x000fe20000000000 */
[----:B------:R-:W-:-:S06]  /*32d0*/  NOP ;  /* 0x0000000000007918 */ /* 0x000fcc0000000000 */
[----:B------:R-:W-:Y:S06]  /*32e0*/  BAR.ARV 0x6, 0xa0 ;  /* 0x0182800000007b1d */ /* 0x000fec0000002000 */
[----:B------:R-:W4:Y:S01]  /*32f0*/  LDCU UR5, c[0x0][0x38c] ;  /* 0x00007180ff0577ac */ /* 0x000f220008000800 */
[----:B------:R-:W-:Y:S01]  /*3300*/  IMAD.MOV.U32 R11, RZ, RZ, 0x1 ;  /* 0x00000001ff0b7424 */ /* 0x000fe200078e00ff */
[----:B------:R-:W-:Y:S01]  /*3310*/  CS2R R8, SRZ ;  /* 0x0000000000087805 */ /* 0x000fe2000001ff00 */
[----:B------:R-:W-:Y:S01]  /*3320*/  IMAD.MOV.U32 R10, RZ, RZ, RZ ;  /* 0x000000ffff0a7224 */ /* 0x000fe200078e00ff */
[----:B------:R-:W-:Y:S01]  /*3330*/  UMOV UR12, URZ ;  /* 0x000000ff000c7c82 */ /* 0x000fe20008000000 */
[----:B------:R-:W-:Y:S01]  /*3340*/  UMOV UR11, URZ ;  /* 0x000000ff000b7c82 */ /* 0x000fe20008000000 */
[----:B------:R-:W-:Y:S01]  /*3350*/  UMOV UR24, 0x0 ;  /* 0x0000000000187882 */ /* 0x000fe20000000000 */
[----:B------:R-:W-:Y:S01]  /*3360*/  UMOV UR25, 0x42c0010 ;  /* 0x042c001000197882 */ /* 0x000fe20000000000 */
[----:B------:R-:W-:Y:S01]  /*3370*/  UMOV UR20, 0x0 ;  /* 0x0000000000147882 */ /* 0x000fe20000000000 */
[----:B------:R-:W-:Y:S01]  /*3380*/  UMOV UR21, 0x42c0010 ;  /* 0x042c001000157882 */ /* 0x000fe20000000000 */
[----:B--2---:R-:W-:Y:S01]  /*3390*/  ULEA UR9, UR9, UR4, 0x18 ;  /* 0x0000000409097291 */ /* 0x004fe2000f8ec0ff */
[----:B------:R-:W2:Y:S03]  /*33a0*/  LDCU UR4, c[0x0][0x38c] ;  /* 0x00007180ff0477ac */ /* 0x000ea60008000800 */
[----:B------:R-:W-:-:S02]  /*33b0*/  UIADD3 UR10, UPT, UPT, UR9, 0x5a80, URZ ;  /* 0x00005a80090a7890 */ /* 0x000fc4000fffe0ff */
[----:B----4-:R-:W-:-:S03]  /*33c0*/  UISETP.GE.AND UP3, UPT, UR5, 0x1, UPT ;  /* 0x000000010500788c */ /* 0x010fc6000bf66270 */
[----:B-1----:R-:W1:Y:S01]  /*33d0*/  LDS R0, [UR9+0x1a0] ;  /* 0x0001a009ff007984 */ /* 0x002e620008000800 */
[----:B------:R-:W-:-:S04]  /*33e0*/  USHF.R.U32.HI UR10, URZ, 0x4, UR10 ;  /* 0x00000004ff0a7899 */ /* 0x000fc8000801160a */
[----:B------:R-:W-:-:S04]  /*33f0*/  ULOP3.LUT UR10, UR10, 0x3fff, URZ, 0xc0, !UPT ;  /* 0x00003fff0a0a7892 */ /* 0x000fc8000f8ec0ff */
[----:B------:R-:W-:Y:S02]  /*3400*/  ULOP3.LUT UR10, UR10, 0x10000, URZ, 0xfc, !UPT ;  /* 0x000100000a0a7892 */ /* 0x000fe4000f8efcff */
[----:B--2---:R-:W-:-:S04]  /*3410*/  UIADD3 UR4, UPT, UPT, UR4, 0x3f, URZ ;  /* 0x0000003f04047890 */ /* 0x004fc8000fffe0ff */
[----:B------:R-:W-:-:S04]  /*3420*/  USHF.R.S32.HI UR8, URZ, 0x1f, UR4 ;  /* 0x0000001fff087899 */ /* 0x000fc80008011404 */
[----:B------:R-:W-:Y:S02]  /*3430*/  ULEA.HI UR8, UR8, UR4, URZ, 0x6 ;  /* 0x0000000408087291 */ /* 0x000fe4000f8f30ff */
[----:B------:R-:W-:Y:S02]  /*3440*/  UIADD3 UR4, UPT, UPT, UR9, 0x12a80, URZ ;  /* 0x00012a8009047890 */ /* 0x000fe4000fffe0ff */
[----:B------:R-:W-:Y:S02]  /*3450*/  USHF.R.S32.HI UR8, URZ, 0x6, UR8 ;  /* 0x00000006ff087899 */ /* 0x000fe40008011408 */
[----:B------:R-:W-:Y:S02]  /*3460*/  USHF.R.U32.HI UR4, URZ, 0x4, UR4 ;  /* 0x00000004ff047899 */ /* 0x000fe40008011604 */
[----:B------:R-:W-:Y:S02]  /*3470*/  UISETP.LT.AND UP0, UPT, UR8, 0x1, UPT ;  /* 0x000000010800788c */ /* 0x000fe4000bf01270 */
[----:B------:R-:W-:-:S02]  /*3480*/  ULOP3.LUT UR4, UR4, 0x3fff, URZ, 0xc0, !UPT ;  /* 0x00003fff04047892 */ /* 0x000fc4000f8ec0ff */
[----:B------:R-:W-:Y:S02]  /*3490*/  USEL UR16, UR8, 0x1, !UP0 ;  /* 0x0000000108107887 */ /* 0x000fe4000c000000 */
[----:B------:R-:W-:Y:S02]  /*34a0*/  ULOP3.LUT UR4, UR4, 0x10000, URZ, 0xfc, !UPT ;  /* 0x0001000004047892 */ /* 0x000fe4000f8efcff */
[----:B------:R-:W-:Y:S01]  /*34b0*/  UIADD3 UR16, UPT, UPT, -UR16, URZ, URZ ;  /* 0x000000ff10107290 */ /* 0x000fe2000fffe1ff */
[----:B-1----:R-:W-:-:S15]  /*34c0*/  R2UR UR13, R0 ;  /* 0x00000000000d72ca */ /* 0x002fde00000e0000 */
.L_x_69:
[----:B------:R-:W-:Y:S02]  /*34d0*/  LEA R0, R10, UR9, 0x3 ;  /* 0x000000090a007c11 */ /* 0x000fe4000f8e18ff */
[----:B------:R-:W-:Y:S02]  /*34e0*/  SHF.L.U32 R5, R9, 0x1f, RZ ;  /* 0x0000001f09057819 */ /* 0x000fe400000006ff */
[----:B------:R-:W-:Y:S01]  /*34f0*/  PLOP3.LUT P0, PT, PT, PT, UP3, 0x80, 0x8 ;  /* 0x000000000008781c */ /* 0x000fe20003f0f038 */
[----:B------:R-:W-:Y:S01]  /*3500*/  VIADD R3, R0, 0x100 ;  /* 0x0000010000037836 */ /* 0x000fe20000000000 */
[----:B-1----:R-:W1:Y:S02]  /*3510*/  SYNCS.PHASECHK.TRANS64.TRYWAIT P1, [R0+URZ+0xf0], R5 ;  /* 0x0000f005000075a7 */ /* 0x002e6400080211ff */
[----:B-1--4-:R-:W-:Y:S09]  /*3520*/  @!P1 BRA `(.L_x_63) ;  /* 0x0000005c00009947 */ /* 0x012ff20003800000 */
.L_x_143:
[----:B------:R-:W-:Y:S01]  /*3530*/  LEA R4, R10, UR9, 0x4 ;  /* 0x000000090a047c11 */ /* 0x000fe2000f8e20ff */
[----:B------:R-:W-:Y:S01]  /*3540*/  @UP3 ULEA UR5, UR11, UR9, 0x3 ;  /* 0x000000090b053291 */ /* 0x000fe2000f8e18ff */
[----:B------:R-:W-:Y:S01]  /*3550*/  PLOP3.LUT P2, PT, PT, PT, PT, 0x80, 0x8 ;  /* 0x000000000008781c */ /* 0x000fe20003f4f070 */
[----:B------:R-:W-:Y:S01]  /*3560*/  ULEA UR14, UR12, UR9, 0x3 ;  /* 0x000000090c0e7291 */ /* 0x000fe2000f8e18ff */
[----:B------:R-:W-:Y:S01]  /*3570*/  PRMT R3, RZ, 0x654, R3 ;  /* 0x00000654ff037816 */ /* 0x000fe20000000003 */
[----:B------:R-:W-:Y:S01]  /*3580*/  ULEA.HI UR15, UR12, UR12, URZ, 0x1 ;  /* 0x0000000c0c0f7291 */ /* 0x000fe2000f8f08ff */
[----:B-1----:R-:W1:Y:S01]  /*3590*/  LDS.128 R4, [R4+0x180] ;  /* 0x0001800004047984 */ /* 0x002e620000000c00 */
[----:B------:R-:W-:Y:S02]  /*35a0*/  @P0 SHF.L.U32 R2, R8, 0x1f, RZ ;  /* 0x0000001f08020819 */ /* 0x000fe400000006ff */
[----:B------:R-:W-:Y:S01]  /*35b0*/  SHF.L.U32 R0, R11, 0x1f, RZ ;  /* 0x0000001f0b007819 */ /* 0x000fe200000006ff */
[----:B------:R-:W-:Y:S01]  /*35c0*/  @!PT LDS RZ, [RZ] ;  /* 0x00000000fffff984 */ /* 0x000fe20000000800 */
[----:B------:R-:W-:Y:S01]  /*35d0*/  @!PT LDS RZ, [RZ] ;  /* 0x00000000fffff984 */ /* 0x000fe20000000800 */
[----:B------:R-:W-:Y:S01]  /*35e0*/  @!PT LDS RZ, [RZ] ;  /* 0x00000000fffff984 */ /* 0x000fe20000000800 */
[----:B------:R-:W-:Y:S01]  /*35f0*/  @!PT LDS RZ, [RZ] ;  /* 0x00000000fffff984 */ /* 0x000fe20000000800 */
[----:B------:R2:W-:Y:S06]  /*3600*/  MEMBAR.ALL.CTA ;  /* 0x0000000000007992 */ /* 0x0005ec0000008000 */
[----:B--2---:R-:W2:Y:S02]  /*3610*/  FENCE.VIEW.ASYNC.S ;  /* 0x00000000000073c6 */ /* 0x004ea40000000000 */
[----:B--2---:R2:W-:Y:S01]  /*3620*/  SYNCS.ARRIVE.TRANS64.RED.A1T0 RZ, [R3+URZ], RZ ;  /* 0x000000ff03ff79a7 */ /* 0x0045e200081004ff */
[----:B------:R2:W4:Y:S01]  /*3630*/  @P0 SYNCS.PHASECHK.TRANS64.TRYWAIT P2, [UR5], R2 ;  /* 0x00000002ff0005a7 */ /* 0x0005220008041105 */
[----:B------:R-:W-:-:S02]  /*3640*/  ULOP3.LUT UR5, UR15, 0xffe, URZ, 0xc0, !UPT ;  /* 0x00000ffe0f057892 */ /* 0x000fc4000f8ec0ff */
[----:B------:R-:W-:Y:S01]  /*3650*/  USHF.R.U32.HI UR15, URZ, 0x1, UR15 ;  /* 0x00000001ff0f7899 */ /* 0x000fe2000801160f */
[----:B-1----:R-:W-:Y:S01]  /*3660*/  LOP3.LUT P1, RZ, R6, 0x1, RZ, 0xc0, !PT ;  /* 0x0000000106ff7812 */ /* 0x002fe2000782c0ff */
[----:B------:R-:W-:Y:S02]  /*3670*/  UIADD3 UR5, UPT, UPT, -UR5, UR12, URZ ;  /* 0x0000000c05057290 */ /* 0x000fe4000fffe1ff */
[----:B------:R-:W-:-:S04]  /*3680*/  UIMAD UR15, UR15, 0xb0, UR13 ;  /* 0x000000b00f0f78a4 */ /* 0x000fc8000f8e020d */
[----:B------:R-:W-:Y:S01]  /*3690*/  ULEA UR15, UR5, UR15, 0x14 ;  /* 0x0000000f050f7291 */ /* 0x000fe2000f8ea0ff */
[----:B------:R-:W1:Y:S02]  /*36a0*/  SYNCS.PHASECHK.TRANS64.TRYWAIT P0, [UR14+0x130], R0 ;  /* 0x00013000ff0075a7 */ /* 0x000e64000800110e */
[----:B-12-4-:R-:W-:Y:S09]  /*36b0*/  @!P0 BRA `(.L_x_64) ;  /* 0x0000005800b08947 */ /* 0x016ff20003800000 */
.L_x_145:
[----:B------:R-:W-:Y:S01]  /*36c0*/  IADD3 R10, PT, PT, R10, 0x1, RZ ;  /* 0x000000010a0a7810 */ /* 0x000fe20007ffe0ff */
[----:B------:R-:W-:Y:S06]  /*36d0*/  BRA.U !UP3, `(.L_x_65) ;  /* 0x000000010b987547 */ /* 0x000fec000b800000 */
[----:B------:R-:W-:Y:S01]  /*36e0*/  UPLOP3.LUT UP4, UPT, UPT, UPT, UPT, 0x40, 0x4 ;  /* 0x000000000004789c */ /* 0x000fe20003f8e870 */
[----:B------:R-:W-:Y:S01]  /*36f0*/  UMOV UR18, UR16 ;  /* 0x0000001000127c82 */ /* 0x000fe20008000000 */
[----:B------:R-:W-:Y:S01]  /*3700*/  UMOV UR17, UR8 ;  /* 0x0000000800117c82 */ /* 0x000fe20008000000 */
[----:B------:R-:W-:-:S08]  /*3710*/  UMOV UR5, UR11 ;  /* 0x0000000b00057c82 */ /* 0x000fd00008000000 */
.L_x_68:
[----:B------:R-:W-:Y:S02]  /*3720*/  UIADD3 UR18, UPT, UPT, UR18, 0x1, URZ ;  /* 0x0000000112127890 */ /* 0x000fe4000fffe0ff */
[----:B--2---:R-:W-:Y:S02]  /*3730*/  ULEA UR7, UR5, UR9, 0x3 ;  /* 0x0000000905077291 */ /* 0x004fe4000f8e18ff */
[----:B------:R-:W-:Y:S01]  /*3740*/  UISETP.NE.AND UP0, UPT, UR18, URZ, UPT ;  /* 0x000000ff1200728c */ /* 0x000fe2000bf05270 */
[----:B----4-:R-:W-:Y:S10]  /*3750*/  @P2 BRA `(.L_x_66) ;  /* 0x00000000000c2947 */ /* 0x010ff40003800000 */
[----:B-1----:R-:W-:Y:S04]  /*3760*/  SHF.L.U32 R3, R8, 0x1f, RZ ;  /* 0x0000001f08037819 */ /* 0x002fe800000006ff */
[----:B------:R-:W1:Y:S02]  /*3770*/  SYNCS.PHASECHK.TRANS64.TRYWAIT P0, [UR7], R3 ;  /* 0x00000003ff0075a7 */ /* 0x000e640008001107 */
[----:B-1----:R-:W-:Y:S05]  /*3780*/  @!P0 BRA `(.L_x_67) ;  /* 0x0000005800948947 */ /* 0x002fea0003800000 */
.L_x_66:
[----:B------:R-:W-:Y:S01]  /*3790*/  UISETP.NE.AND UP1, UPT, UR17, 0x1, UPT ;  /* 0x000000011100788c */ /* 0x000fe2000bf25270 */
[----:B------:R-:W-:Y:S01]  /*37a0*/  PLOP3.LUT P2, PT, PT, PT, PT, 0x80, 0x8 ;  /* 0x000000000008781c */ /* 0x000fe20003f4f070 */
[----:B------:R-:W-:Y:S02]  /*37b0*/  UIADD3 UR11, UPT, UPT, UR5, 0x1, URZ ;  /* 0x00000001050b7890 */ /* 0x000fe4000fffe0ff */
[----:B------:R-:W-:Y:S02]  /*37c0*/  UIMAD UR6, UR5, 0x2c0, UR4 ;  /* 0x000002c0050678a4 */ /* 0x000fe4000f8e0204 */
[----:B------:R-:W-:Y:S01]  /*37d0*/  UISETP.NE.AND UP2, UPT, UR11, 0xd, UPT ;  /* 0x0000000d0b00788c */ /* 0x000fe2000bf45270 */
[----:B------:R-:W-:Y:S01]  /*37e0*/  PLOP3.LUT P0, PT, PT, PT, UP1, 0x80, 0x8 ;  /* 0x000000000008781c */ /* 0x000fe20003f0f018 */
[----:B------:R-:W-:Y:S02]  /*37f0*/  UIADD3 UR28, UPT, UPT, UR6, 0x2, URZ ;  /* 0x00000002061c7890 */ /* 0x000fe4000fffe0ff */
[----:B------:R-:W-:Y:S02]  /*3800*/  USEL UR22, URZ, 0x1, UP2 ;  /* 0x00000001ff167887 */ /* 0x000fe40009000000 */
[----:B------:R-:W-:Y:S02]  /*3810*/  USEL UR11, UR11, URZ, UP2 ;  /* 0x000000ff0b0b7287 */ /* 0x000fe40009000000 */
[----:B------:R-:W-:Y:S02]  /*3820*/  UIADD3 UR17, UPT, UPT, UR17, -0x1, URZ ;  /* 0xffffffff11117890 */ /* 0x000fe4000fffe0ff */
[----:B------:R-:W-:Y:S01]  /*3830*/  @UP1 ULEA UR19, UR11, UR9, 0x3 ;  /* 0x000000090b131291 */ /* 0x000fe2000f8e18ff */
[----:B------:R-:W-:Y:S01]  /*3840*/  LOP3.LUT R8, R8, UR22, RZ, 0x3c, !PT ;  /* 0x0000001608087c12 */ /* 0x000fe2000f8e3cff */
[----:B------:R-:W-:Y:S01]  /*3850*/  ULEA UR22, UR5, UR10, 0x8 ;  /* 0x0000000a05167291 */ /* 0x000fe2000f8e40ff */
[----:B------:R-:W-:Y:S02]  /*3860*/  UMOV UR23, 0x80004020 ;  /* 0x8000402000177882 */ /* 0x000fe40000000000 */
[----:B-1----:R-:W-:Y:S01]  /*3870*/  @P0 SHF.L.U32 R0, R8, 0x1f, RZ ;  /* 0x0000001f08000819 */ /* 0x002fe200000006ff */
[----:B------:R-:W-:Y:S01]  /*3880*/  UIADD3 UR26, UPT, UPT, UR22, 0x2, URZ ;  /* 0x00000002161a7890 */ /* 0x000fe2000fffe0ff */
[----:B------:R-:W-:Y:S02]  /*3890*/  UMOV UR29, 0x80004020 ;  /* 0x80004020001d7882 */ /* 0x000fe40000000000 */
[----:B------:R2:W4:Y:S01]  /*38a0*/  @P0 SYNCS.PHASECHK.TRANS64.TRYWAIT P2, [UR19], R0 ;  /* 0x00000000ff0005a7 */ /* 0x0005220008041113 */
[----:B------:R-:W-:Y:S01]  /*38b0*/  UIADD3 UR19, UPT, UPT, UR7, 0x68, URZ ;  /* 0x0000006807137890 */ /* 0x000fe2000fffe0ff */
[----:B------:R-:W-:Y:S02]  /*38c0*/  UMOV UR27, 0x80004020 ;  /* 0x80004020001b7882 */ /* 0x000fe40000000000 */
[----:B------:R-:W-:Y:S01]  /*38d0*/  UMOV UR7, 0x80004020 ;  /* 0x8000402000077882 */ /* 0x000fe20000000000 */
[----:B------:R-:W-:Y:S01]  /*38e0*/  UMOV UR5, UR11 ;  /* 0x0000000b00057c82 */ /* 0x000fe20008000000 */
[----:B------:R2:W-:Y:S01]  /*38f0*/  UTCQMMA gdesc[UR22], gdesc[UR6], tmem[UR15], tmem[UR24], idesc[UR25], UP4 ;  /* 0x00ff1806160075ea */ /* 0x0005e2000a00030f */
[----:B------:R-:W-:Y:S01]  /*3900*/  UPLOP3.LUT UP4, UPT, UPT, UPT, UPT, 0x80, 0x8 ;  /* 0x000000000008789c */ /* 0x000fe20003f8f070 */
[----:B------:R2:W-:Y:S02]  /*3910*/  UTCQMMA gdesc[UR26], gdesc[UR28], tmem[UR15], tmem[UR20], idesc[UR21], UPT ;  /* 0x00ff141c1a0075ea */ /* 0x0005e4000b80030f */
[----:B------:R2:W-:Y:S01]  /*3920*/  UTCBAR [UR19], URZ ;  /* 0x000000ff130073e9 */ /* 0x0005e200080000ff */
[----:B------:R-:W-:Y:S07]  /*3930*/  BRA.U UP0, `(.L_x_68) ;  /* 0xfffffffd00787547 */ /* 0x000fee000b83ffff */
.L_x_65:
[----:B------:R-:W-:Y:S01]  /*3940*/  UIADD3 UR12, UPT, UPT, UR12, 0x1, URZ ;  /* 0x000000010c0c7890 */ /* 0x000fe2000fffe0ff */
[C---:B------:R-:W-:Y:S01]  /*3950*/  ISETP.NE.AND P0, PT, R10.reuse, 0x2, PT ;  /* 0x000000020a00780c */ /* 0x040fe20003f05270 */
[----:B------:R-:W-:Y:S02]  /*3960*/  UIADD3 UR14, UPT, UPT, UR14, 0x110, URZ ;  /* 0x000001100e0e7890 */ /* 0x000fe4000fffe0ff */
[----:B------:R-:W-:Y:S01]  /*3970*/  UISETP.NE.AND UP0, UPT, UR12, 0x4, UPT ;  /* 0x000000040c00788c */ /* 0x000fe2000bf05270 */
[----:B-12---:R-:W-:Y:S02]  /*3980*/  SEL R0, RZ, 0x1, P0 ;  /* 0x00000001ff007807 */ /* 0x006fe40000000000 */
[----:B------:R-:W-:Y:S01]  /*3990*/  SEL R10, R10, RZ, P0 ;  /* 0x000000ff0a0a7207 */ /* 0x000fe20000000000 */
[----:B------:R-:W-:Y:S01]  /*39a0*/  USEL UR5, URZ, 0x1, UP0 ;  /* 0x00000001ff057887 */ /* 0x000fe20008000000 */
[----:B------:R-:W-:Y:S01]  /*39b0*/  LOP3.LUT R9, R9, R0, RZ, 0x3c, !PT ;  /* 0x0000000009097212 */ /* 0x000fe200078e3cff */
[----:B------:R-:W-:Y:S01]  /*39c0*/  USEL UR12, UR12, URZ, UP0 ;  /* 0x000000ff0c0c7287 */ /* 0x000fe20008000000 */
[----:B------:R1:W-:Y:S03]  /*39d0*/  UTCBAR [UR14], URZ ;  /* 0x000000ff0e0073e9 */ /* 0x0003e600080000ff */
[----:B------:R-:W-:Y:S01]  /*39e0*/  LOP3.LUT R11, R11, UR5, RZ, 0x3c, !PT ;  /* 0x000000050b0b7c12 */ /* 0x000fe2000f8e3cff */
[----:B------:R-:W-:Y:S07]  /*39f0*/  @P1 BRA `(.L_x_69) ;  /* 0xfffffff800b41947 */ /* 0x000fee000383ffff */
[----:B------:R-:W2:Y:S01]  /*3a00*/  S2UR UR4, SR_CgaCtaId ;  /* 0x00000000000479c3 */ /* 0x000ea20000008800 */
[----:B------:R-:W-:Y:S01]  /*3a10*/  ELECT P0, URZ, PT ;  /* 0x0000000000ff782f */ /* 0x000fe20003800000 */
[----:B------:R-:W-:Y:S01]  /*3a20*/  IMAD.MOV.U32 R0, RZ, RZ, 0x1 ;  /* 0x00000001ff007424 */ /* 0x000fe200078e00ff */
[----:B------:R-:W-:Y:S01]  /*3a30*/  UIADD3 UR9, UPT, UPT, UR9, 0x130, URZ ;  /* 0x0000013009097890 */ /* 0x000fe2000fffe0ff */
[----:B------:R-:W-:Y:S01]  /*3a40*/  SHF.L.U32 R3, R11, 0x1f, RZ ;  /* 0x0000001f0b037819 */ /* 0x000fe200000006ff */
[----:B------:R-:W-:-:S03]  /*3a50*/  UMOV UR5, 0x40 ;  /* 0x0000004000057882 */ /* 0x000fc60000000000 */
[----:B------:R-:W-:Y:S01]  /*3a60*/  UVIRTCOUNT.DEALLOC.SMPOOL 0x80 ;  /* 0x000000800000784c */ /* 0x000fe20000000000 */
[----:B--2---:R-:W-:Y:S02]  /*3a70*/  ULEA UR4, UR4, UR5, 0x18 ;  /* 0x0000000504047291 */ /* 0x004fe4000f8ec0ff */
[----:B------:R-:W-:-:S07]  /*3a80*/  ULEA UR5, UR12, UR9, 0x3 ;  /* 0x000000090c057291 */ /* 0x000fce000f8e18ff */
[----:B------:R2:W-:Y:S02]  /*3a90*/  @P0 STS.U8 [UR4+0x1c], R0 ;  /* 0x00001c00ff000988 */ /* 0x0005e40008000004 */
[----:B------:R-:W3:Y:S02]  /*3aa0*/  SYNCS.PHASECHK.TRANS64.TRYWAIT P0, [UR5], R3 ;  /* 0x00000003ff0075a7 */ /* 0x000ee40008001105 */
[----:B--23--:R-:W-:Y:S05]  /*3ab0*/  @!P0 BRA `(.L_x_70) ;  /* 0x0000005400e08947 */ /* 0x00cfea0003800000 */
.L_x_148:
[----:B------:R-:W-:-:S04]  /*3ac0*/  UIADD3 UR6, UPT, UPT, UR12, 0x1, URZ ;  /* 0x000000010c067890 */ /* 0x000fc8000fffe0ff */
[----:B------:R-:W-:-:S04]  /*3ad0*/  UISETP.NE.AND UP0, UPT, UR6, 0x4, UPT ;  /* 0x000000040600788c */ /* 0x000fc8000bf05270 */
[----:B------:R-:W-:Y:S02]  /*3ae0*/  USEL UR7, URZ, 0x1, UP0 ;  /* 0x00000001ff077887 */ /* 0x000fe40008000000 */
[----:B------:R-:W-:-:S04]  /*3af0*/  USEL UR6, UR6, URZ, UP0 ;  /* 0x000000ff06067287 */ /* 0x000fc80008000000 */
[----:B------:R-:W-:Y:S01]  /*3b00*/  ULEA UR5, UR6, UR9, 0x3 ;  /* 0x0000000906057291 */ /* 0x000fe2000f8e18ff */
[----:B------:R-:W-:-:S04]  /*3b10*/  LOP3.LUT R2, R11, UR7, RZ, 0x3c, !PT ;  /* 0x000000070b027c12 */ /* 0x000fc8000f8e3cff */
[----:B--2---:R-:W-:-:S04]  /*3b20*/  SHF.L.U32 R3, R2, 0x1f, RZ ;  /* 0x0000001f02037819 */ /* 0x004fc800000006ff */
[----:B------:R-:W2:Y:S02]  /*3b30*/  SYNCS.PHASECHK.TRANS64.TRYWAIT P0, [UR5], R3 ;  /* 0x00000003ff0075a7 */ /* 0x000ea40008001105 */
[----:B--2---:R-:W-:Y:S05]  /*3b40*/  @!P0 BRA `(.L_x_71) ;  /* 0x0000005400d48947 */ /* 0x004fea0003800000 */
.L_x_150:
        /* <DEDUP_REMOVED lines=9> */
.L_x_152:
[----:B------:R-:W-:-:S04]  /*3be0*/  UIADD3 UR6, UPT, UPT, UR6, 0x1, URZ ;  /* 0x0000000106067890 */ /* 0x000fc8000fffe0ff */
[----:B------:R-:W-:-:S04]  /*3bf0*/  UISETP.NE.AND UP0, UPT, UR6, 0x4, UPT ;  /* 0x000000040600788c */ /* 0x000fc8000bf05270 */
[----:B------:R-:W-:Y:S02]  /*3c00*/  USEL UR5, URZ, 0x1, UP0 ;  /* 0x00000001ff057887 */ /* 0x000fe40008000000 */
[----:B------:R-:W-:-:S04]  /*3c10*/  USEL UR6, UR6, URZ, UP0 ;  /* 0x000000ff06067287 */ /* 0x000fc80008000000 */
[----:B------:R-:W-:Y:S01]  /*3c20*/  ULEA UR6, UR6, UR9, 0x3 ;  /* 0x0000000906067291 */ /* 0x000fe2000f8e18ff */
[----:B--2---:R-:W-:-:S04]  /*3c30*/  LOP3.LUT R3, R2, UR5, RZ, 0x3c, !PT ;  /* 0x0000000502037c12 */ /* 0x004fc8000f8e3cff */
[----:B------:R-:W-:-:S04]  /*3c40*/  SHF.L.U32 R3, R3, 0x1f, RZ ;  /* 0x0000001f03037819 */ /* 0x000fc800000006ff */
[----:B------:R-:W2:Y:S02]  /*3c50*/  SYNCS.PHASECHK.TRANS64.TRYWAIT P0, [UR6], R3 ;  /* 0x00000003ff0075a7 */ /* 0x000ea40008001106 */
[----:B--2---:R-:W-:Y:S05]  /*3c60*/  @!P0 BRA `(.L_x_73) ;  /* 0x0000005400bc8947 */ /* 0x004fea0003800000 */
.L_x_154:
[----:B------:R-:W-:Y:S01]  /*3c70*/  NOP ;  /* 0x0000000000007918 */ /* 0x000fe20000000000 */
[----:B--2---:R-:W2:Y:S01]  /*3c80*/  LDS R0, [UR4+0x14] ;  /* 0x00001404ff007984 */ /* 0x004ea20008000800 */
[----:B------:R-:W-:Y:S01]  /*3c90*/  ULOP3.LUT UR6, UR13, 0xffff, URZ, 0xc0, !UPT ;  /* 0x0000ffff0d067892 */ /* 0x000fe2000f8ec0ff */
[----:B------:R-:W-:Y:S01]  /*3ca0*/  UMOV UR8, 0xffff ;  /* 0x0000ffff00087882 */ /* 0x000fe20000000000 */
[----:B------:R-:W-:Y:S02]  /*3cb0*/  UMOV UR5, 0x1 ;  /* 0x0000000100057882 */ /* 0x000fe40000000000 */
[----:B------:R-:W-:-:S04]  /*3cc0*/  USHF.R.U32.HI UR6, URZ, 0x5, UR6 ;  /* 0x00000005ff067899 */ /* 0x000fc80008011606 */
[----:B------:R-:W-:Y:S02]  /*3cd0*/  USHF.L.U32 UR8, UR8, UR6, URZ ;  /* 0x0000000608087299 */ /* 0x000fe400080006ff */
[----:B------:R-:W-:-:S04]  /*3ce0*/  USHF.L.U32 UR5, UR5, UR6, URZ ;  /* 0x0000000605057299 */ /* 0x000fc800080006ff */
[----:B--2---:R-:W-:-:S04]  /*3cf0*/  LOP3.LUT R0, R0, UR8, RZ, 0xc0, !PT ;  /* 0x0000000800007c12 */ /* 0x004fc8000f8ec0ff */
[----:B------:R-:W-:-:S13]  /*3d00*/  ISETP.NE.AND P0, PT, R0, UR8, PT ;  /* 0x0000000800007c0c */ /* 0x000fda000bf05270 */
[----:B------:R-:W-:Y:S05]  /*3d10*/  @P0 BRA `(.L_x_74) ;  /* 0x0000000000580947 */ /* 0x000fea0003800000 */
[----:B------:R-:W2:Y:S02]  /*3d20*/  LDS R0, [UR4+0x18] ;  /* 0x00001804ff007984 */ /* 0x000ea40008000800 */
[----:B--2---:R-:W-:-:S04]  /*3d30*/  LOP3.LUT R0, R0, UR5, RZ, 0xc0, !PT ;  /* 0x0000000500007c12 */ /* 0x004fc8000f8ec0ff */
[----:B------:R-:W-:-:S13]  /*3d40*/  ISETP.NE.AND P0, PT, R0, UR5, PT ;  /* 0x0000000500007c0c */ /* 0x000fda000bf05270 */
[----:B------:R-:W-:Y:S05]  /*3d50*/  @P0 BRA `(.L_x_75) ;  /* 0x00000000003c0947 */ /* 0x000fea0003800000 */
[----:B------:R-:W2:Y:S01]  /*3d60*/  S2R R2, SR_LANEID ;  /* 0x0000000000027919 */ /* 0x000ea20000000000 */
[----:B------:R-:W-:Y:S01]  /*3d70*/  ULOP3.LUT UR8, URZ, UR8, URZ, 0x33, !UPT ;  /* 0x00000008ff087292 */ /* 0x000fe2000f8e33ff */
[----:B------:R-:W-:Y:S01]  /*3d80*/  LOP3.LUT R4, RZ, UR5, RZ, 0x33, !PT ;  /* 0x00000005ff047c12 */ /* 0x000fe2000f8e33ff */
[----:B------:R-:W-:Y:S02]  /*3d90*/  VOTEU.ANY UR7, UPT, PT ;  /* 0x0000000000077886 */ /* 0x000fe400038e0100 */
[----:B------:R-:W-:Y:S01]  /*3da0*/  UFLO.U32 UR7, UR7 ;  /* 0x00000007000772bd */ /* 0x000fe200080e0000 */
[----:B------:R-:W3:Y:S01]  /*3db0*/  REDUX UR5, R4 ;  /* 0x00000000040573c4 */ /* 0x000ee20000000000 */
[----:B------:R-:W-:-:S06]  /*3dc0*/  IMAD.U32 R0, RZ, RZ, UR8 ;  /* 0x00000008ff007e24 */ /* 0x000fcc000f8e00ff */
[----:B------:R1:W-:Y:S01]  /*3dd0*/  UTCATOMSWS.AND URZ, UR8 ;  /* 0x0000000800ff79e3 */ /* 0x0003e20008000000 */
[----:B------:R-:W4:Y:S01]  /*3de0*/  REDUX UR6, R0 ;  /* 0x00000000000673c4 */ /* 0x000f220000000000 */
[----:B--2---:R-:W-:Y:S01]  /*3df0*/  ISETP.EQ.U32.AND P0, PT, R2, UR7, PT ;  /* 0x0000000702007c0c */ /* 0x004fe2000bf02070 */
[----:B---3--:R-:W-:Y:S01]  /*3e00*/  IMAD.U32 R2, RZ, RZ, UR5 ;  /* 0x00000005ff027e24 */ /* 0x008fe2000f8e00ff */
[----:B----4-:R-:W-:-:S11]  /*3e10*/  MOV R3, UR6 ;  /* 0x0000000600037c02 */ /* 0x010fd60008000f00 */
[----:B------:R1:W-:Y:S04]  /*3e20*/  @P0 ATOMS.AND RZ, [UR4+0x14], R3 ;  /* 0x00001403ffff098c */ /* 0x0003e8000a800004 */
[----:B------:R1:W-:Y:S01]  /*3e30*/  @P0 ATOMS.AND RZ, [UR4+0x18], R2 ;  /* 0x00001802ffff098c */ /* 0x0003e2000a800004 */
[----:B------:R-:W-:Y:S05]  /*3e40*/  BRA `(.L_x_76) ;  /* 0x0000000000147947 */ /* 0x000fea0003800000 */
.L_x_75:
[----:B------:R-:W-:Y:S02]  /*3e50*/  MOV R2, 0x3e70 ;  /* 0x00003e7000027802 */ /* 0x000fe40000000f00 */
[----:B-1--45:R-:W-:Y:S05]  /*3e60*/  CALL.REL.NOINC `($__internal_0_$__cuda_sm10x_tcgen05_guardrail_trap_col_being_dealloced_not_returned_by_alloc) ;  /* 0x0000005400dc7944 */ /* 0x032fea0003c00000 */
[----:B------:R-:W-:Y:S05]  /*3e70*/  BRA `(.L_x_76) ;  /* 0x0000000000087947 */ /* 0x000fea0003800000 */
.L_x_74:
[----:B------:R-:W-:Y:S02]  /*3e80*/  MOV R2, 0x3ea0 ;  /* 0x00003ea000027802 */ /* 0x000fe40000000f00 */
[----:B-1--45:R-:W-:Y:S05]  /*3e90*/  CALL.REL.NOINC `($__internal_2_$__cuda_sm10x_tcgen05_guardrail_trap_unallocated_columns_being_dealloced) ;  /* 0x0000005400e87944 */ /* 0x032fea0003c00000 */
.L_x_76:
[----:B------:R-:W-:Y:S01]  /*3ea0*/  NOP ;  /* 0x0000000000007918 */ /* 0x000fe20000000000 */
[----:B-1----:R-:W-:Y:S05]  /*3eb0*/  EXIT ;  /* 0x000000000000794d */ /* 0x002fea0003800000 */
.L_x_58:
[----:B------:R-:W-:-:S09]  /*3ec0*/  UISETP.NE.OR UP2, UPT, UR8, 0x3, !UP2 ;  /* 0x000000030800788c */ /* 0x000fd2000d745670 */
[----:B------:R-:W-:Y:S05]  /*3ed0*/  BRA.U UP2, `(.L_x_77) ;  /* 0x0000000d02bc7547 */ /* 0x000fea000b800000 */
[----:B------:R-:W1:Y:S01]  /*3ee0*/  LDC R0, c[0x0][0xb30] ;  /* 0x0002cc00ff007b82 */ /* 0x000e620000000800 */
[----:B------:R-:W2:Y:S01]  /*3ef0*/  LDCU.64 UR8, c[0x0][0x888] ;  /* 0x00011100ff0877ac */ /* 0x000ea20008000a00 */
[----:B------:R-:W-:Y:S02]  /*3f00*/  HFMA2 R29, -RZ, RZ, 0, 0 ;  /* 0x00000000ff1d7431 */ /* 0x000fe400000001ff */
[----:B------:R-:W-:Y:S01]  /*3f10*/  IMAD.MOV.U32 R31, RZ, RZ, 0x1 ;  /* 0x00000001ff1f7424 */ /* 0x000fe200078e00ff */
[----:B------:R-:W-:Y:S01]  /*3f20*/  MOV R21, 0x2c00 ;  /* 0x00002c0000157802 */ /* 0x000fe20000000f00 */
[----:B------:R-:W4:Y:S01]  /*3f30*/  LDCU.64 UR4, c[0x0][0x890] ;  /* 0x00011200ff0477ac */ /* 0x000f220008000a00 */
[----:B------:R-:W-:Y:S01]  /*3f40*/  IMAD.MOV.U32 R30, RZ, RZ, RZ ;  /* 0x000000ffff1e7224 */ /* 0x000fe200078e00ff */
[----:B------:R-:W3:Y:S01]  /*3f50*/  LDC R19, c[0x0][0x370] ;  /* 0x0000dc00ff137b82 */ /* 0x000ee20000000800 */
[----:B------:R-:W-:Y:S01]  /*3f60*/  UMOV UR7, 0x400 ;  /* 0x0000040000077882 */ /* 0x000fe20000000000 */
[----:B------:R-:W-:-:S02]  /*3f70*/  UPLOP3.LUT UP1, UPT, UPT, UPT, UPT, 0x40, 0x4 ;  /* 0x000000000004789c */ /* 0x000fc40003f2e870 */
[----:B------:R-:W-:-:S04]  /*3f80*/  ULEA UR7, UR37, UR7, 0x18 ;  /* 0x0000000725077291 */ /* 0x000fc8000f8ec0ff */
[----:B------:R-:W3:Y:S01]  /*3f90*/  LDC R2, c[0x0][0xb0c] ;  /* 0x0002c300ff027b82 */ /* 0x000ee20000000800 */
[----:B--2---:R-:W-:Y:S02]  /*3fa0*/  UISETP.NE.U32.AND UP5, UPT, UR8, URZ, UPT ;  /* 0x000000ff0800728c */ /* 0x004fe4000bfa5070 */
[----:B------:R-:W-:Y:S02]  /*3fb0*/  UIADD3 UR8, UPT, UPT, UR7, 0xd0, URZ ;  /* 0x000000d007087890 */ /* 0x000fe4000fffe0ff */
[----:B----4-:R-:W-:-:S03]  /*3fc0*/  UISETP.NE.U32.AND UP6, UPT, UR4, URZ, UPT ;  /* 0x000000ff0400728c */ /* 0x010fc6000bfc5070 */
[----:B------:R-:W2:Y:S01]  /*3fd0*/  LDC R18, c[0x0][0xb20] ;  /* 0x0002c800ff127b82 */ /* 0x000ea20000000800 */
[----:B-1----:R-:W-:Y:S01]  /*3fe0*/  ISETP.NE.AND P1, PT, R0, 0x1, PT ;  /* 0x000000010000780c */ /* 0x002fe20003f25270 */
[----:B------:R-:W-:Y:S02]  /*3ff0*/  UISETP.NE.AND.EX UP5, UPT, UR9, URZ, UPT, UP5 ;  /* 0x000000ff0900728c */ /* 0x000fe4000bfa5350 */
[----:B------:R-:W-:Y:S02]  /*4000*/  UPRMT UR37, UR37, 0x654, UR8 ;  /* 0x0000065425257896 */ /* 0x000fe40008000008 */
[----:B------:R-:W-:Y:S02]  /*4010*/  UISETP.NE.AND.EX UP6, UPT, UR5, URZ, UPT, UP6 ;  /* 0x000000ff0500728c */ /* 0x000fe4000bfc5360 */
[----:B------:R-:W1:Y:S08]  /*4020*/  LDC.64 R32, c[0x0][0x348] ;  /* 0x0000d200ff207b82 */ /* 0x000e700000000a00 */
[----:B------:R-:W4:Y:S08]  /*4030*/  LDC.64 R16, c[0x0][0xb10] ;  /* 0x0002c400ff107b82 */ /* 0x000f300000000a00 */
[----:B------:R-:W1:Y:S08]  /*4040*/  LDC.64 R6, c[0x0][0xb18] ;  /* 0x0002c600ff067b82 */ /* 0x000e700000000a00 */
[----:B------:R-:W1:Y:S08]  /*4050*/  LDC.64 R4, c[0x0][0xb28] ;  /* 0x0002ca00ff047b82 */ /* 0x000e700000000a00 */
[----:B--23--:R-:W1:Y:S02]  /*4060*/  LDC R20, c[0x0][0x374] ;  /* 0x0000dd00ff147b82 */ /* 0x00ce640000000800 */
.L_x_85:
[C---:B------:R-:W-:Y:S02]  /*4070*/  LEA R0, R30.reuse, UR7, 0x3 ;  /* 0x000000071e007c11 */ /* 0x040fe4000f8e18ff */
[----:B------:R-:W-:Y:S02]  /*4080*/  SHF.L.U32 R3, R29, 0x1f, RZ ;  /* 0x0000001f1d037819 */ /* 0x000fe400000006ff */
[----:B------:R-:W-:Y:S02]  /*4090*/  LEA R24, R30, UR7, 0x4 ;  /* 0x000000071e187c11 */ /* 0x000fe4000f8e20ff */
[----:B--2---:R-:W2:Y:S02]  /*40a0*/  SYNCS.PHASECHK.TRANS64.TRYWAIT P0, [R0+URZ+0xf0], R3 ;  /* 0x0000f003000075a7 */ /* 0x004ea400080011ff */
[----:B--2---:R-:W-:Y:S05]  /*40b0*/  @!P0 BRA `(.L_x_78) ;  /* 0x0000005000c08947 */ /* 0x004fea0003800000 */
.L_x_155:
[----:B------:R-:W-:Y:S01]  /*40c0*/  ISETP.GE.AND P0, PT, R22, 0x1, PT ;  /* 0x000000011600780c */ /* 0x000fe20003f06270 */
[----:B------:R-:W3:Y:S01]  /*40d0*/  LDS.128 R24, [R24+0x180] ;  /* 0x0001800018187984 */ /* 0x000ee20000000c00 */
[----:B------:R-:W-:Y:S01]  /*40e0*/  ISETP.NE.U32.AND P4, PT, RZ, UR4, PT ;  /* 0x00000004ff007c0c */ /* 0x000fe2000bf85070 */
[----:B--2---:R-:W-:Y:S01]  /*40f0*/  VIADD R0, R0, 0x100 ;  /* 0x0000010000007836 */ /* 0x004fe20000000000 */
[----:B------:R-:W-:Y:S02]  /*4100*/  SHF.L.U32 R23, R31, 0x1f, RZ ;  /* 0x0000001f1f177819 */ /* 0x000fe400000006ff */
[----:B------:R-:W-:Y:S02]  /*4110*/  ISETP.NE.AND.EX P4, PT, RZ, UR5, PT, P4 ;  /* 0x00000005ff007c0c */ /* 0x000fe4000bf85340 */
[----:B------:R-:W-:Y:S01]  /*4120*/  PRMT R0, RZ, 0x654, R0 ;  /* 0x00000654ff007816 */ /* 0x000fe20000000000 */
[----:B------:R-:W-:Y:S01]  /*4130*/  @!PT LDS RZ, [RZ] ;  /* 0x00000000fffff984 */ /* 0x000fe20000000800 */
[----:B------:R-:W-:Y:S01]  /*4140*/  @!PT LDS RZ, [RZ] ;  /* 0x00000000fffff984 */ /* 0x000fe20000000800 */
[----:B------:R-:W-:Y:S01]  /*4150*/  @!PT LDS RZ, [RZ] ;  /* 0x00000000fffff984 */ /* 0x000fe20000000800 */
[----:B------:R-:W-:Y:S01]  /*4160*/  @!PT LDS RZ, [RZ] ;  /* 0x00000000fffff984 */ /* 0x000fe20000000800 */
[----:B------:R2:W-:Y:S06]  /*4170*/  MEMBAR.ALL.CTA ;  /* 0x0000000000007992 */ /* 0x0005ec0000008000 */
[----:B--2---:R-:W2:Y:S02]  /*4180*/  FENCE.VIEW.ASYNC.S ;  /* 0x00000000000073c6 */ /* 0x004ea40000000000 */
[----:B--2---:R2:W-:Y:S01]  /*4190*/  SYNCS.ARRIVE.TRANS64.RED.A1T0 RZ, [R0+URZ], RZ ;  /* 0x000000ff00ff79a7 */ /* 0x0045e200081004ff */
[----:B---3--:R-:W-:Y:S11]  /*41a0*/  LOP3.LUT P3, RZ, R26, 0x1, RZ, 0xc0, !PT ;  /* 0x000000011aff7812 */ /* 0x008ff6000786c0ff */
[----:B------:R-:W-:Y:S02]  /*41b0*/  @!UPT UIADD3 URZ, UPT, UPT, URZ, URZ, URZ ;  /* 0x000000fffffff290 */ /* 0x000fe4000fffe0ff */
[----:B------:R-:W-:Y:S02]  /*41c0*/  @P3 MOV R13, R24 ;  /* 0x00000018000d3202 */ /* 0x000fe40000000f00 */
[----:B------:R-:W-:Y:S01]  /*41d0*/  @P3 LOP3.LUT R8, R25, 0xffff, RZ, 0xc0, !PT ;  /* 0x0000ffff19083812 */ /* 0x000fe200078ec0ff */
[----:B--2---:R-:W-:Y:S06]  /*41e0*/  @!P0 BRA `(.L_x_79) ;  /* 0x0000000000a48947 */ /* 0x004fec0003800000 */
[----:B-1----:R-:W-:Y:S01]  /*41f0*/  IMAD.HI.U32 R35, R20, R7, RZ ;  /* 0x0000000714237227 */ /* 0x002fe200078e00ff */
[----:B------:R-:W-:Y:S02]  /*4200*/  ISETP.NE.AND P0, PT, R6, 0x1, PT ;  /* 0x000000010600780c */ /* 0x000fe40003f05270 */
[----:B------:R-:W-:Y:S01]  /*4210*/  ISETP.NE.AND P2, PT, R22, 0x1, PT ;  /* 0x000000011600780c */ /* 0x000fe20003f45270 */
[----:B----4-:R-:W-:Y:S01]  /*4220*/  IMAD.HI.U32 R34, R19, R16, RZ ;  /* 0x0000001013227227 */ /* 0x010fe200078e00ff */
[----:B------:R-:W-:Y:S02]  /*4230*/  SHF.R.U32.HI R35, RZ, R18, R35 ;  /* 0x00000012ff237219 */ /* 0x000fe40000011623 */
[----:B------:R-:W-:Y:S01]  /*4240*/  ISETP.NE.AND P5, PT, R2, 0x1, PT ;  /* 0x000000010200780c */ /* 0x000fe20003fa5270 */
[----:B------:R-:W-:Y:S01]  /*4250*/  IMAD.HI.U32 R36, R13, R16, RZ ;  /* 0x000000100d247227 */ /* 0x000fe200078e00ff */
[----:B------:R-:W-:Y:S02]  /*4260*/  SHF.R.U32.HI R34, RZ, R17, R34 ;  /* 0x00000011ff227219 */ /* 0x000fe40000011622 */
[----:B------:R-:W-:Y:S01]  /*4270*/  SEL R3, R20, R35, !P0 ;  /* 0x0000002314037207 */ /* 0x000fe20004000000 */
[C---:B------:R-:W-:Y:S01]  /*4280*/  IMAD.HI.U32 R35, R8.reuse, R7, RZ ;  /* 0x0000000708237227 */ /* 0x040fe200078e00ff */
[----:B------:R-:W-:Y:S02]  /*4290*/  SEL R11, R19, R34, !P5 ;  /* 0x00000022130b7207 */ /* 0x000fe40006800000 */
[----:B------:R-:W-:Y:S01]  /*42a0*/  SHF.R.U32.HI R36, RZ, R17, R36 ;  /* 0x00000011ff247219 */ /* 0x000fe20000011624 */
[----:B------:R-:W-:Y:S01]  /*42b0*/  IMAD.HI.U32 R38, R3, R4, RZ ;  /* 0x0000000403267227 */ /* 0x000fe200078e00ff */
[----:B------:R-:W-:Y:S03]  /*42c0*/  SHF.R.U32.HI R35, RZ, R18, R35 ;  /* 0x00000012ff237219 */ /* 0x000fe60000011623 */
[----:B------:R-:W-:Y:S01]  /*42d0*/  IMAD.HI.U32 R34, R11, R4, RZ ;  /* 0x000000040b227227 */ /* 0x000fe200078e00ff */
[----:B------:R-:W-:Y:S02]  /*42e0*/  @P2 SHF.R.U32.HI R3, RZ, R5, R38 ;  /* 0x00000005ff032219 */ /* 0x000fe40000011626 */
[----:B------:R-:W-:Y:S02]  /*42f0*/  SEL R9, R8, R35, !P0 ;  /* 0x0000002308097207 */ /* 0x000fe40004000000 */
[----:B------:R-:W-:Y:S01]  /*4300*/  @P2 SHF.R.U32.HI R11, RZ, R5, R34 ;  /* 0x00000005ff0b2219 */ /* 0x000fe20000011622 */
[C---:B------:R-:W-:Y:S01]  /*4310*/  IMAD R10, R22.reuse, R3, RZ ;  /* 0x00000003160a7224 */ /* 0x040fe200078e02ff */
[----:B------:R-:W-:Y:S01]  /*4320*/  SEL R3, R13, R36, !P5 ;  /* 0x000000240d037207 */ /* 0x000fe20006800000 */
[C---:B------:R-:W-:Y:S03]  /*4330*/  IMAD.HI.U32 R14, R9.reuse, R4, RZ ;  /* 0x00000004090e7227 */ /* 0x040fe600078e00ff */
[----:B------:R-:W-:Y:S01]  /*4340*/  ISETP.GE.AND P0, PT, R9, R10, PT ;  /* 0x0000000a0900720c */ /* 0x000fe20003f06270 */
[C---:B------:R-:W-:Y:S01]  /*4350*/  IMAD R12, R22.reuse, R11, RZ ;  /* 0x0000000b160c7224 */ /* 0x040fe200078e02ff */
[-C--:B------:R-:W-:Y:S04]  /*4360*/  SHF.R.U32.HI R14, RZ, R5.reuse, R14 ;  /* 0x00000005ff0e7219 */ /* 0x080fe8000001160e */
[----:B------:R-:W-:Y:S02]  /*4370*/  ISETP.GE.OR P0, PT, R3, R12, P0 ;  /* 0x0000000c0300720c */ /* 0x000fe40000706670 */
[----:B------:R-:W-:Y:S05]  /*4380*/  SEL R15, R9, R14, !P2 ;  /* 0x0000000e090f7207 */ /* 0x000fea0005000000 */
[----:B------:R-:W-:Y:S04]  /*4390*/  IMAD.MOV R14, RZ, RZ, -R15 ;  /* 0x000000ffff0e7224 */ /* 0x000fe800078e0a0f */
[----:B------:R-:W-:Y:S02]  /*43a0*/  IMAD R14, R22, R14, R9 ;  /* 0x0000000e160e7224 */ /* 0x000fe400078e0209 */
[C---:B------:R-:W-:Y:S05]  /*43b0*/  @!P0 IMAD.HI.U32 R10, R3.reuse, R4, RZ ;  /* 0x00000004030a8227 */ /* 0x040fea00078e00ff */
[----:B------:R-:W-:Y:S04]  /*43c0*/  @!P0 SHF.R.U32.HI R10, RZ, R5, R10 ;  /* 0x00000005ff0a8219 */ /* 0x000fe8000001160a */
[----:B------:R-:W-:Y:S01]  /*43d0*/  @!P0 SEL R0, R3, R10, !P2 ;  /* 0x0000000a03008207 */ /* 0x000fe20005000000 */
[----:B------:R-:W-:Y:S03]  /*43e0*/  IMAD.MOV R10, RZ, RZ, -R3 ;  /* 0x000000ffff0a7224 */ /* 0x000fe600078e0a03 */
[----:B------:R-:W-:Y:S01]  /*43f0*/  @!P0 IADD3 R15, PT, PT, R15, -R0, RZ ;  /* 0x800000000f0f8210 */ /* 0x000fe20007ffe0ff */
[----:B------:R-:W-:Y:S01]  /*4400*/  @!P0 IMAD R0, R11, R14, R0 ;  /* 0x0000000e0b008224 */ /* 0x000fe200078e0200 */
[----:B------:R-:W-:Y:S01]  /*4410*/  IADD3 R11, PT, PT, -R9, RZ, RZ ;  /* 0x000000ff090b7210 */ /* 0x000fe20007ffe1ff */
[----:B------:R-:W-:Y:S02]  /*4420*/  IMAD R13, R2, R10, R13 ;  /* 0x0000000a020d7224 */ /* 0x000fe400078e020d */
[----:B------:R-:W-:Y:S02]  /*4430*/  @!P0 IMAD R9, R15, R22, R3 ;  /* 0x000000160f098224 */ /* 0x000fe400078e0203 */
[----:B------:R-:W-:Y:S02]  /*4440*/  @!P0 IMAD.MOV.U32 R3, RZ, RZ, R0 ;  /* 0x000000ffff038224 */ /* 0x000fe400078e0000 */
[----:B------:R-:W-:Y:S02]  /*4450*/  IMAD R8, R6, R11, R8 ;  /* 0x0000000b06087224 */ /* 0x000fe400078e0208 */
[----:B------:R-:W-:Y:S02]  /*4460*/  IMAD R13, R3, R2, R13 ;  /* 0x00000002030d7224 */ /* 0x000fe400078e020d */
[----:B------:R-:W-:Y:S02]  /*4470*/  IMAD R8, R9, R6, R8 ;  /* 0x0000000609087224 */ /* 0x000fe400078e0208 */
.L_x_79:
[----:B------:R-:W-:Y:S05]  /*4480*/  BRA.U UP1, `(.L_x_80) ;  /* 0x0000000101107547 */ /* 0x000fea000b800000 */
[----:B------:R-:W-:Y:S04]  /*4490*/  MOV R0, UR6 ;  /* 0x0000000600007c02 */ /* 0x000fe80008000f00 */
[----:B------:R-:W-:Y:S04]  /*44a0*/  SHF.L.U32 R3, R0, 0x1f, RZ ;  /* 0x0000001f00037819 */ /* 0x000fe800000006ff */
[----:B------:R-:W2:Y:S02]  /*44b0*/  SYNCS.PHASECHK.TRANS64.TRYWAIT P0, [UR7+0xe8], R3 ;  /* 0x0000e803ff0075a7 */ /* 0x000ea40008001107 */
[----:B--2---:R-:W-:Y:S05]  /*44c0*/  @!P0 BRA `(.L_x_81) ;  /* 0x0000004c00d08947 */ /* 0x004fea0003800000 */
.L_x_80:
[----:B------:R-:W-:Y:S05]  /*44d0*/  BRA.U !UP6, `(.L_x_82) ;  /* 0x000000010e347547 */ /* 0x000fea000b800000 */
[----:B------:R-:W-:Y:S01]  /*44e0*/  UPLOP3.LUT UP0, UPT, UPT, UPT, UP5, 0x80, 0x8 ;  /* 0x000000000008789c */ /* 0x000fe20003f0f050 */
[----:B------:R-:W-:Y:S05]  /*44f0*/  HFMA2 R196, -RZ, RZ, 0, 5.9604644775390625e-08 ;  /* 0x00000001ffc47431 */ /* 0x000fea00000001ff */
[----:B------:R-:W-:Y:S05]  /*4500*/  PLOP3.LUT P0, PT, PT, PT, UP0, 0x80, 0x8 ;  /* 0x000000000008781c */ /* 0x000fea0003f0f008 */
[----:B------:R-:W3:Y:S01]  /*4510*/  @UP0 LDCU.64 UR10, c[0x0][0x888] ;  /* 0x00011100ff0a07ac */ /* 0x000ee20008000a00 */
[----:B------:R-:W-:Y:S04]  /*4520*/  @UP0 UIMAD UR8, UR36, UR4, URZ ;  /* 0x00000004240802a4 */ /* 0x000fe8000f8e02ff */
[----:B---3--:R-:W-:Y:S06]  /*4530*/  @UP0 UIMAD.WIDE UR10, UR8, 0x4, UR10 ;  /* 0x00000004080a08a5 */ /* 0x008fec000f8e020a */
[----:B------:R-:W-:Y:S02]  /*4540*/  IMAD.U32 R10, RZ, RZ, UR10 ;  /* 0x0000000aff0a7e24 */ /* 0x000fe4000f8e00ff */
[----:B------:R-:W-:Y:S05]  /*4550*/  IMAD.U32 R11, RZ, RZ, UR11 ;  /* 0x0000000bff0b7e24 */ /* 0x000fea000f8e00ff */
[----:B--2---:R-:W2:Y:S02]  /*4560*/  @P0 LDG.E R0, desc[UR46][R10.64] ;  /* 0x0000002e0a000981 */ /* 0x004ea4000c1e1900 */
[----:B--2---:R-:W-:Y:S01]  /*4570*/  @P0 R2UR UR39, R0 ;  /* 0x00000000002702ca */ /* 0x004fe200000e0000 */
[----:B------:R-:W-:Y:S05]  /*4580*/  IMAD.MOV.U32 R0, RZ, RZ, 0x1 ;  /* 0x00000001ff007424 */ /* 0x000fea00078e00ff */
[----:B------:R-:W-:Y:S08]  /*4590*/  @!P0 PRMT R196, R0, 0x7610, R196 ;  /* 0x0000761000c48816 */ /* 0x000ff000000000c4 */
[----:B------:R-:W3:Y:S02]  /*45a0*/  @!UP0 LDCU UR39, c[0x0][0x880] ;  /* 0x00011000ff2787ac */ /* 0x000ee40008000800 */
.L_x_82:
[----:B---3--:R-:W-:Y:S01]  /*45b0*/  @!P4 FSETP.EQ.AND P5, PT, RZ, UR39, PT ;  /* 0x00000027ff00cc0b */ /* 0x008fe2000bfa2000 */
[----:B------:R-:W-:Y:S01]  /*45c0*/  @!UPT UIADD3 URZ, UPT, UPT, URZ, URZ, URZ ;  /* 0x000000fffffff290 */ /* 0x000fe2000fffe0ff */
[----:B------:R-:W-:Y:S11]  /*45d0*/  @!P4 BRA `(.L_x_83) ;  /* 0x000000000014c947 */ /* 0x000ff60003800000 */
[----:B------:R-:W-:Y:S02]  /*45e0*/  LOP3.LUT P0, RZ, R196, 0xff, RZ, 0xc0, !PT ;  /* 0x000000ffc4ff7812 */ /* 0x000fe4000780c0ff */
[----:B------:R-:W-:Y:S04]  /*45f0*/  PLOP3.LUT P5, PT, PT, PT, UP0, 0x80, 0x8 ;  /* 0x000000000008781c */ /* 0x000fe80003faf008 */
[----:B------:R-:W-:Y:S07]  /*4600*/  PLOP3.LUT P5, PT, P5, PT, PT, 0x8, 0x80 ;  /* 0x000000000080781c */ /* 0x000fee0002fae170 */
[----:B------:R-:W-:Y:S11]  /*4610*/  @P0 FSETP.EQ.AND P5, PT, RZ, UR39, PT ;  /* 0x00000027ff000c0b */ /* 0x000ff6000bfa2000 */
[----:B------:R-:W-:Y:S02]  /*4620*/  @!UPT UIADD3 URZ, UPT, UPT, URZ, URZ, URZ ;  /* 0x000000fffffff290 */ /* 0x000fe4000fffe0ff */
.L_x_83:
[----:B------:R-:W3:Y:S01]  /*4630*/  SYNCS.PHASECHK.TRANS64.TRYWAIT P4, [UR7+0xd8], R23 ;  /* 0x0000d817ff0075a7 */ /* 0x000ee20008081107 */
[----:B------:R-:W-:Y:S01]  /*4640*/  @P3 SHF.R.U32.HI R28, RZ, 0x10, R25 ;  /* 0x00000010ff1c3819 */ /* 0x000fe20000011619 */
[----:B------:R-:W-:Y:S01]  /*4650*/  VIADD R30, R30, 0x1 ;  /* 0x000000011e1e7836 */ /* 0x000fe20000000000 */
[----:B------:R-:W1:Y:S08]  /*4660*/  LDC.64 R14, c[0x0][0xb10] ;  /* 0x0002c400ff0e7b82 */ /* 0x000e700000000a00 */
[----:B------:R-:W4:Y:S08]  /*4670*/  LDC.64 R10, c[0x0][0xb18] ;  /* 0x0002c600ff0a7b82 */ /* 0x000f300000000a00 */
[----:B--2---:R-:W2:Y:S08]  /*4680*/  @!P1 LDC R0, c[0x0][0xb20] ;  /* 0x0002c800ff009b82 */ /* 0x004eb00000000800 */
[----:B------:R-:W2:Y:S01]  /*4690*/  @!P1 LDC R3, c[0x0][0xb0c] ;  /* 0x0002c300ff039b82 */ /* 0x000ea20000000800 */
[----:B-1----:R-:W-:Y:S05]  /*46a0*/  @!P1 IMAD.HI.U32 R14, R13, R14, RZ ;  /* 0x0000000e0d0e9227 */ /* 0x002fea00078e00ff */
[----:B------:R-:W-:Y:S01]  /*46b0*/  @!P1 SHF.R.U32.HI R14, RZ, R15, R14 ;  /* 0x0000000fff0e9219 */ /* 0x000fe2000001160e */
[----:B----4-:R-:W-:Y:S01]  /*46c0*/  @!P1 IMAD.HI.U32 R11, R8, R11, RZ ;  /* 0x0000000b080b9227 */ /* 0x010fe200078e00ff */
[----:B------:R-:W-:Y:S04]  /*46d0*/  @!P1 ISETP.NE.AND P0, PT, R10, 0x1, PT ;  /* 0x000000010a00980c */ /* 0x000fe80003f05270 */
[----:B--2---:R-:W-:Y:S02]  /*46e0*/  @!P1 SHF.R.U32.HI R9, RZ, R0, R11 ;  /* 0x00000000ff099219 */ /* 0x004fe4000001160b */
[----:B------:R-:W-:Y:S02]  /*46f0*/  @!P1 ISETP.NE.AND P2, PT, R3, 0x1, PT ;  /* 0x000000010300980c */ /* 0x000fe40003f45270 */
[----:B------:R-:W-:Y:S02]  /*4700*/  @!P1 SEL R9, R8, R9, !P0 ;  /* 0x0000000908099207 */ /* 0x000fe40004000000 */
[----:B------:R-:W-:Y:S02]  /*4710*/  ELECT P0, URZ, PT ;  /* 0x0000000000ff782f */ /* 0x000fe40003800000 */
[----:B------:R-:W-:Y:S05]  /*4720*/  @!P1 SEL R14, R13, R14, !P2 ;  /* 0x0000000e0d0e9207 */ /* 0x000fea0005000000 */
[----:B------:R-:W-:Y:S02]  /*4730*/  @!P1 IMAD.IADD R0, R9, 0x1, -R14 ;  /* 0x0000000109009824 */ /* 0x000fe400078e0a0e */
[----:B------:R-:W-:Y:S02]  /*4740*/  @!P1 IMAD.IADD R9, R14, 0x1, -R9 ;  /* 0x000000010e099824 */ /* 0x000fe400078e0a09 */
[----:B------:R-:W-:Y:S02]  /*4750*/  @!P1 IMAD R13, R0, R3, R13 ;  /* 0x00000003000d9224 */ /* 0x000fe400078e020d */
[----:B------:R-:W-:Y:S01]  /*4760*/  @!P1 IMAD R8, R9, R10, R8 ;  /* 0x0000000a09089224 */ /* 0x000fe200078e0208 */
[----:B---3--:R-:W-:Y:S06]  /*4770*/  @!P4 BRA `(.L_x_84) ;  /* 0x0000004c003cc947 */ /* 0x008fec0003800000 */
.L_x_158:
[----:B------:R-:W-:Y:S01]  /*4780*/  PLOP3.LUT P5, PT, P5, P0, PT, 0xf2, 0x2f ;  /* 0x00000000002f781c */ /* 0x000fe20002fa1e72 */
[----:B------:R-:W-:Y:S01]  /*4790*/  UMOV UR14, 0x0 ;  /* 0x00000000000e7882 */ /* 0x000fe20000000000 */
[----:B------:R-:W-:Y:S01]  /*47a0*/  UMOV UR15, 0x10000000 ;  /* 0x10000000000f7882 */ /* 0x000fe20000000000 */
[----:B------:R-:W-:Y:S01]  /*47b0*/  UMOV UR68, UR36 ;  /* 0x0000002400447c82 */ /* 0x000fe20008000000 */
[----:B------:R-:W-:Y:S01]  /*47c0*/  UMOV UR28, UR36 ;  /* 0x00000024001c7c82 */ /* 0x000fe20008000000 */
[----:B------:R-:W-:Y:S01]  /*47d0*/  UMOV UR20, UR36 ;  /* 0x0000002400147c82 */ /* 0x000fe20008000000 */
[----:B------:R-:W-:Y:S01]  /*47e0*/  UMOV UR60, UR36 ;  /* 0x00000024003c7c82 */ /* 0x000fe20008000000 */
[----:B------:R-:W-:Y:S01]  /*47f0*/  UMOV UR52, UR36 ;  /* 0x0000002400347c82 */ /* 0x000fe20008000000 */
[----:B------:R-:W-:Y:S01]  /*4800*/  UMOV UR12, UR36 ;  /* 0x00000024000c7c82 */ /* 0x000fe20008000000 */
[----:B------:R-:W-:Y:S01]  /*4810*/  UMOV UR44, UR36 ;  /* 0x00000024002c7c82 */ /* 0x000fe20008000000 */
[----:B------:R-:W-:Y:S03]  /*4820*/  LOP3.LUT R31, R31, 0x1, RZ, 0x3c, !PT ;  /* 0x000000011f1f7812 */ /* 0x000fe600078e3cff */
[----:B------:R-:W-:Y:S01]  /*4830*/  @!P5 IADD3 R3, P0, PT, R32, 0x580, RZ ;  /* 0x000005802003d810 */ /* 0x000fe20007f1e0ff */
[----:B------:R-:W-:Y:S01]  /*4840*/  @!P5 IMAD R195, R195, 0xb0, RZ ;  /* 0x000000b0c3c3d824 */ /* 0x000fe200078e02ff */
[----:B------:R-:W-:Y:S01]  /*4850*/  VOTEU.ALL UP4, P5 ;  /* 0x0000000000ff7886 */ /* 0x000fe20002880000 */
[----:B------:R-:W-:Y:S01]  /*4860*/  @!P5 IMAD.SHL.U32 R197, R197, 0x40, RZ ;  /* 0x00000040c5c5d824 */ /* 0x000fe200078e00ff */
[----:B------:R-:W-:Y:S01]  /*4870*/  @!P5 R2UR UR9, R3 ;  /* 0x000000000309d2ca */ /* 0x000fe200000e0000 */
[----:B-1----:R-:W-:Y:S01]  /*4880*/  @!P5 IMAD.X R0, RZ, RZ, R33, P0 ;  /* 0x000000ffff00d224 */ /* 0x002fe200000e0621 */
[----:B------:R-:W-:Y:S01]  /*4890*/  @!P5 R2UR UR66, R195 ;  /* 0x00000000c342d2ca */ /* 0x000fe200000e0000 */
[----:B------:R-:W-:Y:S01]  /*48a0*/  @!UP4 UIADD3 UR65, UPT, UPT, UR7, 0xd0, URZ ;  /* 0x000000d00741c890 */ /* 0x000fe2000fffe0ff */
[----:B------:R-:W-:Y:S01]  /*48b0*/  @!P5 R2UR UR67, R197 ;  /* 0x00000000c543d2ca */ /* 0x000fe200000e0000 */
[----:B------:R-:W-:Y:S01]  /*48c0*/  @!UP4 UIADD3 UR64, UPT, UPT, UR7, 0x200, URZ ;  /* 0x000002000740c890 */ /* 0x000fe2000fffe0ff */
[----:B------:R-:W-:Y:S01]  /*48d0*/  @!P5 R2UR UR8, R0 ;  /* 0x000000000008d2ca */ /* 0x000fe200000e0000 */
[----:B------:R-:W-:Y:S01]  /*48e0*/  VOTEU.ALL UP2, P5 ;  /* 0x0000000000ff7886 */ /* 0x000fe20002840000 */
[----:B------:R-:W-:Y:S01]  /*48f0*/  @!UP4 UIADD3 UR24, UPT, UPT, UR7, 0x600, URZ ;  /* 0x000006000718c890 */ /* 0x000fe2000fffe0ff */
[----:B------:R-:W-:Y:S01]  /*4900*/  ISETP.NE.AND P0, PT, R30, 0x2, PT ;  /* 0x000000021e00780c */ /* 0x000fe20003f05270 */
[----:B------:R-:W-:Y:S01]  /*4910*/  VOTEU.ALL UP1, P5 ;  /* 0x0000000000ff7886 */ /* 0x000fe20002820000 */
[----:B------:R-:W-:Y:S01]  /*4920*/  UMOV UR25, UR65 ;  /* 0x0000004100197c82 */ /* 0x000fe20008000000 */
[----:B------:R-:W-:Y:S01]  /*4930*/  @!UP4 UIADD3 UR16, UPT, UPT, UR7, 0xa00, URZ ;  /* 0x00000a000710c890 */ /* 0x000fe2000fffe0ff */
[----:B------:R-:W-:Y:S01]  /*4940*/  IMAD.U32 R10, RZ, RZ, UR9 ;  /* 0x00000009ff0a7e24 */ /* 0x000fe2000f8e00ff */
[----:B------:R-:W-:Y:S01]  /*4950*/  VOTEU.ALL UP3, P5 ;  /* 0x0000000000ff7886 */ /* 0x000fe20002860000 */
[----:B------:R-:W-:Y:S01]  /*4960*/  @!UP4 UIADD3 UR26, UPT, UPT, UR66, 0x10, URZ ;  /* 0x00000010421ac890 */ /* 0x000fe2000fffe0ff */
[----:B------:R-:W-:Y:S01]  /*4970*/  SEL R0, RZ, 0x1, P0 ;  /* 0x00000001ff007807 */ /* 0x000fe20000000000 */
[----:B------:R-:W-:Y:S01]  /*4980*/  UMOV UR27, UR67 ;  /* 0x00000043001b7c82 */ /* 0x000fe20008000000 */
[----:B------:R-:W-:Y:S01]  /*4990*/  @!P5 R2UR UR22, R10 ;  /* 0x000000000a16d2ca */ /* 0x000fe200000e0000 */
[----:B------:R-:W-:Y:S01]  /*49a0*/  IMAD.U32 R11, RZ, RZ, UR8 ;  /* 0x00000008ff0b7e24 */ /* 0x000fe2000f8e00ff */
[----:B------:R-:W-:Y:S01]  /*49b0*/  @!UP4 UIADD3 UR18, UPT, UPT, UR66, 0x20, URZ ;  /* 0x000000204212c890 */ /* 0x000fe2000fffe0ff */
[----:B------:R-:W-:Y:S01]  /*49c0*/  LOP3.LUT R29, R29, R0, RZ, 0x3c, !PT ;  /* 0x000000001d1d7212 */ /* 0x000fe200078e3cff */
[----:B------:R-:W-:Y:S01]  /*49d0*/  UMOV UR19, UR67 ;  /* 0x0000004300137c82 */ /* 0x000fe20008000000 */
[----:B------:R-:W-:Y:S01]  /*49e0*/  UMOV UR17, UR65 ;  /* 0x0000004100117c82 */ /* 0x000fe20008000000 */
[----:B------:R-:W-:Y:S01]  /*49f0*/  @!P5 R2UR UR23, R11 ;  /* 0x000000000b17d2ca */ /* 0x000fe200000e0000 */
[----:B------:R-:W-:Y:S01]  /*4a00*/  @!UP4 UIADD3 UR56, UPT, UPT, UR7, 0xe00, URZ ;  /* 0x00000e000738c890 */ /* 0x000fe2000fffe0ff */
[----:B------:R-:W-:Y:S01]  /*4a10*/  SEL R30, R30, RZ, P0 ;  /* 0x000000ff1e1e7207 */ /* 0x000fe20000000000 */
[----:B------:R-:W-:Y:S01]  /*4a20*/  @!UP4 UIADD3 UR58, UPT, UPT, UR66, 0x30, URZ ;  /* 0x00000030423ac890 */ /* 0x000fe2000fffe0ff */
[----:B------:R-:W-:Y:S01]  /*4a30*/  IMAD.IADD R195, R8, 0x1, R187 ;  /* 0x0000000108c37824 */ /* 0x000fe200078e02bb */
[----:B------:R-:W-:Y:S01]  /*4a40*/  UMOV UR59, UR67 ;  /* 0x00000043003b7c82 */ /* 0x000fe20008000000 */
[----:B------:R-:W-:Y:S01]  /*4a50*/  UMOV UR57, UR65 ;  /* 0x0000004100397c82 */ /* 0x000fe20008000000 */
[----:B------:R-:W-:Y:S01]  /*4a60*/  @!UP4 UIADD3 UR48, UPT, UPT, UR7, 0x1200, URZ ;  /* 0x000012000730c890 */ /* 0x000fe2000fffe0ff */
[----:B------:R-:W-:Y:S01]  /*4a70*/  IMAD.IADD R197, R13, 0x1, R194 ;  /* 0x000000010dc57824 */ /* 0x000fe200078e02c2 */
[----:B------:R-:W-:Y:S01]  /*4a80*/  @!UP4 UIADD3 UR50, UPT, UPT, UR66, 0x40, URZ ;  /* 0x000000404232c890 */ /* 0x000fe2000fffe0ff */
[----:B------:R-:W-:Y:S01]  /*4a90*/  UMOV UR51, UR67 ;  /* 0x0000004300337c82 */ /* 0x000fe20008000000 */
[----:B------:R-:W-:Y:S02]  /*4aa0*/  UMOV UR49, UR65 ;  /* 0x0000004100317c82 */ /* 0x000fe40008000000 */
[----:B------:R-:W-:Y:S01]  /*4ab0*/  @!UP2 UTMALDG.3D [UR64], [UR22], desc[UR14] ;  /* 0x00000e401600a5b4 */ /* 0x000fe20008011000 */
[----:B------:R-:W-:Y:S01]  /*4ac0*/  VOTEU.ALL UP2, P5 ;  /* 0x0000000000ff7886 */ /* 0x000fe20002840000 */
[----:B------:R-:W-:Y:S02]  /*4ad0*/  @!UP4 UIADD3 UR8, UPT, UPT, UR7, 0x1600, URZ ;  /* 0x000016000708c890 */ /* 0x000fe4000fffe0ff */
[----:B------:R-:W-:Y:S01]  /*4ae0*/  @!UP4 UIADD3 UR10, UPT, UPT, UR66, 0x50, URZ ;  /* 0x00000050420ac890 */ /* 0x000fe2000fffe0ff */
[----:B------:R-:W-:Y:S01]  /*4af0*/  UMOV UR11, UR67 ;  /* 0x00000043000b7c82 */ /* 0x000fe20008000000 */
[----:B------:R-:W-:Y:S01]  /*4b00*/  UMOV UR9, UR65 ;  /* 0x0000004100097c82 */ /* 0x000fe20008000000 */
[----:B------:R1:W-:Y:S01]  /*4b10*/  @!UP1 UTMALDG.3D [UR24], [UR22], desc[UR14] ;  /* 0x00000e18160095b4 */ /* 0x0003e20008011000 */
        /* <DEDUP_REMOVED lines=11> */
[----:B------:R-:W-:Y:S01]  /*4bd0*/  @!UP2 UTMALDG.3D [UR56], [UR22], desc[UR14] ;  /* 0x00000e381600a5b4 */ /* 0x000fe20008011000 */
[----:B------:R-:W-:Y:S01]  /*4be0*/  VOTEU.ALL UP2, P5 ;  /* 0x0000000000ff7886 */ /* 0x000fe20002840000 */
[----:B------:R-:W-:Y:S01]  /*4bf0*/  @!UP1 UTMALDG.3D [UR48], [UR22], desc[UR14] ;  /* 0x00000e30160095b4 */ /* 0x000fe20008011000 */
[----:B------:R-:W-:Y:S05]  /*4c00*/  VOTEU.ALL UP1, P5 ;  /* 0x0000000000ff7886 */ /* 0x000fea0002820000 */
[----:B------:R3:W-:Y:S01]  /*4c10*/  @!UP1 UTMALDG.3D [UR8], [UR22], desc[UR14] ;  /* 0x00000e08160095b4 */ /* 0x0007e20008011000 */
[----:B------:R-:W-:Y:S01]  /*4c20*/  VOTEU.ALL UP1, P5 ;  /* 0x0000000000ff7886 */ /* 0x000fe20002820000 */
[----:B-1----:R-:W-:Y:S01]  /*4c30*/  @!UP4 UIADD3 UR24, UPT, UPT, UR7, 0x2200, URZ ;  /* 0x000022000718c890 */ /* 0x002fe2000fffe0ff */
[----:B------:R-:W-:Y:S01]  /*4c40*/  @!UP3 UTMALDG.3D [UR40], [UR22], desc[UR14] ;  /* 0x00000e281600b5b4 */ /* 0x000fe20008011000 */
[----:B------:R-:W-:Y:S02]  /*4c50*/  @!UP4 UIADD3 UR26, UPT, UPT, UR66, 0x80, URZ ;  /* 0x00000080421ac890 */ /* 0x000fe4000fffe0ff */
[----:B--2---:R-:W-:Y:S01]  /*4c60*/  @!UP4 UIADD3 UR16, UPT, UPT, UR7, 0x2600, URZ ;  /* 0x000026000710c890 */ /* 0x004fe2000fffe0ff */
[----:B------:R1:W-:Y:S01]  /*4c70*/  @!UP2 UTMALDG.3D [UR32], [UR22], desc[UR14] ;  /* 0x00000e201600a5b4 */ /* 0x0003e20008011000 */
[----:B------:R-:W-:Y:S01]  /*4c80*/  @!UP4 UIADD3 UR18, UPT, UPT, UR66, 0x90, URZ ;  /* 0x000000904212c890 */ /* 0x000fe2000fffe0ff */
[----:B------:R-:W-:Y:S04]  /*4c90*/  VOTEU.ALL UP2, P5 ;  /* 0x0000000000ff7886 */ /* 0x000fe80002840000 */
[----:B------:R2:W-:Y:S01]  /*4ca0*/  @!UP1 UTMALDG.3D [UR24], [UR22], desc[UR14] ;  /* 0x00000e18160095b4 */ /* 0x0005e20008011000 */
[----:B------:R-:W-:Y:S03]  /*4cb0*/  VOTEU.ALL UP1, P5 ;  /* 0x0000000000ff7886 */ /* 0x000fe60002820000 */
[----:B------:R2:W-:Y:S01]  /*4cc0*/  @!UP2 UTMALDG.3D [UR16], [UR22], desc[UR14] ;  /* 0x00000e101600a5b4 */ /* 0x0005e20008011000 */
[----:B---3--:R-:W-:Y:S02]  /*4cd0*/  @!UP4 UIADD3 UR8, UPT, UPT, UR7, 0x2a00, URZ ;  /* 0x00002a000708c890 */ /* 0x008fe4000fffe0ff */
[----:B------:R-:W-:Y:S09]  /*4ce0*/  @!UP4 UIADD3 UR10, UPT, UPT, UR66, 0xa0, URZ ;  /* 0x000000a0420ac890 */ /* 0x000ff2000fffe0ff */
[----:B------:R2:W-:Y:S01]  /*4cf0*/  @!UP1 UTMALDG.3D [UR8], [UR22], desc[UR14] ;  /* 0x00000e08160095b4 */ /* 0x0005e20008011000 */
[----:B------:R2:W-:Y:S01]  /*4d00*/  @!P5 SYNCS.ARRIVE.TRANS64.RED.A0TR RZ, [UR7+0xd0], R21 ;  /* 0x0000d015ffffd9a7 */ /* 0x0005e20008300407 */
[----:B------:R-:W-:Y:S01]  /*4d10*/  UPLOP3.LUT UP1, UPT, UPT, UPT, UPT, 0x80, 0x8 ;  /* 0x000000000008789c */ /* 0x000fe20003f2f070 */
[----:B-1----:R-:W-:Y:S01]  /*4d20*/  @P3 R2UR UR36, R28 ;  /* 0x000000001c2432ca */ /* 0x002fe200000e0000 */
[----:B------:R-:W-:Y:S01]  /*4d30*/  SYNCS.ARRIVE.TRANS64.RED.A1T0 RZ, [UR37], RZ ;  /* 0x000000ffffff79a7 */ /* 0x000fe20008100425 */
[----:B------:R-:W-:Y:S02]  /*4d40*/  @!UPT UIADD3 URZ, UPT, UPT, URZ, URZ, URZ ;  /* 0x000000fffffff290 */ /* 0x000fe4000fffe0ff */
[----:B------:R-:W-:Y:S11]  /*4d50*/  @P3 BRA `(.L_x_85) ;  /* 0xfffffff000c43947 */ /* 0x000ff6000383ffff */
[----:B------:R-:W-:Y:S07]  /*4d60*/  MOV R0, UR7 ;  /* 0x0000000700007c02 */ /* 0x000fee0008000f00 */
.L_x_86:
[----:B-1----:R-:W-:-:S04]  /*4d70*/  SHF.L.U32 R3, R31, 0x1f, RZ ;  /* 0x0000001f1f037819 */ /* 0x002fc800000006ff */
[----:B------:R1:W3:Y:S03]  /*4d80*/  SYNCS.PHASECHK.TRANS64.TRYWAIT P0, [R0+URZ+0xd8], R3 ;  /* 0x0000d803000075a7 */ /* 0x0002e600080011ff */
[----:B---3--:R-:W-:Y:S05]  /*4d90*/  @!P0 NANOSLEEP.SYNCS 0x989680 ;  /* 0x009896800000895d */ /* 0x008fea0003900000 */
[----:B------:R-:W3:Y:S02]  /*4da0*/  @!P0 SYNCS.PHASECHK.TRANS64 P0, [R0+URZ+0xd8], R3 ;  /* 0x0000d803000085a7 */ /* 0x000ee400080010ff */
[----:B--23--:R-:W-:Y:S05]  /*4db0*/  @P0 EXIT ;  /* 0x000000000000094d */ /* 0x00cfea0003800000 */
[----:B------:R-:W-:Y:S05]  /*4dc0*/  BRA `(.L_x_86) ;  /* 0xfffffffc00e87947 */ /* 0x000fea000383ffff */
.L_x_77:
[----:B------:R-:W-:-:S06]  /*4dd0*/  UISETP.GE.AND UP1, UPT, UR8, 0x4, UPT ;  /* 0x000000040800788c */ /* 0x000fcc000bf26270 */
[----:B------:R-:W-:-:S13]  /*4de0*/  PLOP3.LUT P0, PT, PT, PT, UP1, 0x80, 0x8 ;  /* 0x000000000008781c */ /* 0x000fda0003f0f018 */
[----:B------:R-:W-:Y:S05]  /*4df0*/  @!P0 EXIT ;  /* 0x000000000000894d */ /* 0x000fea0003800000 */
[----:B------:R-:W-:Y:S01]  /*4e00*/  BAR.SYNC.DEFER_BLOCKING 0x6, 0xa0 ;  /* 0x0182800000007b1d */ /* 0x000fe20000010000 */
[--C-:B------:R-:W-:Y:S01]  /*4e10*/  SHF.R.U32.HI R4, RZ, 0x4, R207.reuse ;  /* 0x00000004ff047819 */ /* 0x100fe200000116cf */
[C---:B------:R-:W-:Y:S01]  /*4e20*/  IMAD.SHL.U32 R0, R207.reuse, 0x10, RZ ;  /* 0x00000010cf007824 */ /* 0x040fe200078e00ff */
[----:B------:R-:W-:Y:S01]  /*4e30*/  CS2R R204, SRZ ;  /* 0x0000000000cc7805 */ /* 0x000fe2000001ff00 */
[----:B------:R-:W-:Y:S01]  /*4e40*/  IMAD.U32 R2, R207, 0x10000, RZ ;  /* 0x00010000cf027824 */ /* 0x000fe200078e00ff */
[----:B------:R-:W-:Y:S01]  /*4e50*/  LOP3.LUT R4, R4, 0x1, RZ, 0xc0, !PT ;  /* 0x0000000104047812 */ /* 0x000fe200078ec0ff */
[----:B------:R-:W-:Y:S02]  /*4e60*/  UMOV UR44, 0x400 ;  /* 0x00000400002c7882 */ /* 0x000fe40000000000 */
[----:B------:R-:W1:Y:S01]  /*4e70*/  LDC R199, c[0x0][0x370] ;  /* 0x0000dc00ffc77b82 */ /* 0x000e620000000800 */
[----:B------:R-:W-:Y:S01]  /*4e80*/  ULEA UR44, UR37, UR44, 0x18 ;  /* 0x0000002c252c7291 */ /* 0x000fe2000f8ec0ff */
[----:B------:R-:W-:Y:S01]  /*4e90*/  LOP3.LUT R0, R0, 0xf0, RZ, 0xc0, !PT ;  /* 0x000000f000007812 */ /* 0x000fe200078ec0ff */
[----:B------:R-:W-:Y:S01]  /*4ea0*/  IMAD.MOV.U32 R206, RZ, RZ, RZ ;  /* 0x000000ffffce7224 */ /* 0x000fe200078e00ff */
[----:B------:R-:W-:Y:S01]  /*4eb0*/  LOP3.LUT R201, R4, 0x60, R207, 0xf8, !PT ;  /* 0x0000006004c97812 */ /* 0x000fe200078ef8cf */
[----:B------:R-:W-:Y:S01]  /*4ec0*/  IMAD.MOV.U32 R209, RZ, RZ, RZ ;  /* 0x000000ffffd17224 */ /* 0x000fe200078e00ff */
[----:B------:R-:W-:Y:S01]  /*4ed0*/  LOP3.LUT R2, R2, 0x600000, RZ, 0xc0, !PT ;  /* 0x0060000002027812 */ /* 0x000fe200078ec0ff */
[----:B------:R-:W2:Y:S01]  /*4ee0*/  LDCU.64 UR60, c[0x0][0x348] ;  /* 0x00006900ff3c77ac */ /* 0x000ea20008000a00 */
[----:B------:R-:W4:Y:S01]  /*4ef0*/  LDC R104, c[0x0][0xb0c] ;  /* 0x0002c300ff687b82 */ /* 0x000f220000000800 */
[----:B------:R-:W-:Y:S01]  /*4f00*/  IMAD R201, R201, 0x8, R0 ;  /* 0x00000008c9c97824 */ /* 0x000fe200078e0200 */
[----:B------:R-:W-:Y:S01]  /*4f10*/  LOP3.LUT R207, R207, 0x60, RZ, 0xc0, !PT ;  /* 0x00000060cfcf7812 */ /* 0x000fe200078ec0ff */
[----:B------:R-:W1:Y:S01]  /*4f20*/  LDCU.64 UR40, c[0x0][0x888] ;  /* 0x00011100ff2877ac */ /* 0x000e620008000a00 */
[----:B------:R-:W1:Y:S04]  /*4f30*/  LDCU.64 UR42, c[0x0][0x890] ;  /* 0x00011200ff2a77ac */ /* 0x000e680008000a00 */
[----:B------:R-:W1:Y:S01]  /*4f40*/  LDC R198, c[0x0][0xb20] ;  /* 0x0002c800ffc67b82 */ /* 0x000e620000000800 */
[----:B------:R-:W3:Y:S01]  /*4f50*/  LDS R3, [UR44+0x1a0] ;  /* 0x0001a02cff037984 */ /* 0x000ee20008000800 */
[----:B------:R-:W-:-:S06]  /*4f60*/  UMOV UR38, URZ ;  /* 0x000000ff00267c82 */ /* 0x000fcc0008000000 */
[----:B------:R-:W1:Y:S08]  /*4f70*/  LDC R23, c[0x0][0xb30] ;  /* 0x0002cc00ff177b82 */ /* 0x000e700000000800 */
[----:B------:R-:W1:Y:S08]  /*4f80*/  LDC.64 R192, c[0x0][0xb10] ;  /* 0x0002c400ffc07b82 */ /* 0x000e700000000a00 */
[----:B------:R-:W1:Y:S08]  /*4f90*/  LDC.64 R18, c[0x0][0xb18] ;  /* 0x0002c600ff127b82 */ /* 0x000e700000000a00 */
[----:B------:R-:W1:Y:S08]  /*4fa0*/  LDC.64 R16, c[0x0][0xb28] ;  /* 0x0002ca00ff107b82 */ /* 0x000e700000000a00 */
[----:B------:R-:W1:Y:S01]  /*4fb0*/  LDC.64 R190, c[0x0][0x8b0] ;  /* 0x00022c00ffbe7b82 */ /* 0x000e620000000a00 */
[----:B---3--:R-:W-:-:S07]  /*4fc0*/  IMAD.IADD R2, R3, 0x1, R2 ;  /* 0x0000000103027824 */ /* 0x008fce00078e0202 */
[----:B------:R-:W3:Y:S08]  /*4fd0*/  LDC.64 R188, c[0x0][0x8a8] ;  /* 0x00022a00ffbc7b82 */ /* 0x000ef00000000a00 */
[----:B--2-4-:R-:W1:Y:S02]  /*4fe0*/  LDC R200, c[0x0][0x374] ;  /* 0x0000dd00ffc87b82 */ /* 0x014e640000000800 */
.L_x_109:
[----:B------:R-:W-:Y:S02]  /*4ff0*/  LEA R0, R209, UR44, 0x3 ;  /* 0x0000002cd1007c11 */ /* 0x000fe4000f8e18ff */
[----:B------:R-:W-:Y:S02]  /*5000*/  SHF.L.U32 R3, R205, 0x1f, RZ ;  /* 0x0000001fcd037819 */ /* 0x000fe400000006ff */
[----:B------:R-:W-:Y:S02]  /*5010*/  LEA R12, R209, UR44, 0x4 ;  /* 0x0000002cd10c7c11 */ /* 0x000fe4000f8e20ff */
[----:B--2---:R-:W2:Y:S02]  /*5020*/  SYNCS.PHASECHK.TRANS64.TRYWAIT P0, [R0+URZ+0xf0], R3 ;  /* 0x0000f003000075a7 */ /* 0x004ea400080011ff */
[----:B--2---:R-:W-:Y:S05]  /*5030*/  @!P0 BRA `(.L_x_87) ;  /* 0x0000004400248947 */ /* 0x004fea0003800000 */
.L_x_159:
[----:B------:R-:W-:Y:S01]  /*5040*/  ISETP.GE.AND P0, PT, R22, 0x1, PT ;  /* 0x000000011600780c */ /* 0x000fe20003f06270 */
[----:B------:R-:W4:Y:S01]  /*5050*/  LDS.128 R12, [R12+0x180] ;  /* 0x000180000c0c7984 */ /* 0x000f220000000c00 */
[----:B-1----:R-:W-:Y:S01]  /*5060*/  ISETP.NE.U32.AND P3, PT, R190, RZ, PT ;  /* 0x000000ffbe00720c */ /* 0x002fe20003f65070 */
[----:B--2---:R-:W-:Y:S01]  /*5070*/  VIADD R0, R0, 0x100 ;  /* 0x0000010000007836 */ /* 0x004fe20000000000 */
[----:B------:R-:W-:Y:S04]  /*5080*/  UISETP.NE.AND UP0, UPT, UR45, URZ, UPT ;  /* 0x000000ff2d00728c */ /* 0x000fe8000bf05270 */
[----:B------:R-:W-:Y:S01]  /*5090*/  PRMT R0, RZ, 0x654, R0 ;  /* 0x00000654ff007816 */ /* 0x000fe20000000000 */
[----:B------:R-:W-:Y:S01]  /*50a0*/  @!PT LDS RZ, [RZ] ;  /* 0x00000000fffff984 */ /* 0x000fe20000000800 */
[----:B------:R-:W-:Y:S01]  /*50b0*/  @!PT LDS RZ, [RZ] ;  /* 0x00000000fffff984 */ /* 0x000fe20000000800 */
[----:B------:R-:W-:Y:S01]  /*50c0*/  @!PT LDS RZ, [RZ] ;  /* 0x00000000fffff984 */ /* 0x000fe20000000800 */
[----:B------:R-:W-:Y:S01]  /*50d0*/  @!PT LDS RZ, [RZ] ;  /* 0x00000000fffff984 */ /* 0x000fe20000000800 */
[----:B------:R1:W-:Y:S06]  /*50e0*/  MEMBAR.ALL.CTA ;  /* 0x0000000000007992 */ /* 0x0003ec0000008000 */
[----:B-1----:R-:W1:Y:S01]  /*50f0*/  FENCE.VIEW.ASYNC.S ;  /* 0x00000000000073c6 */ /* 0x002e620000000000 */
[----:B------:R-:W-:Y:S01]  /*5100*/  PLOP3.LUT P2, PT, PT, PT, UP0, 0x80, 0x8 ;  /* 0x000000000008781c */ /* 0x000fe20003f4f008 */
[----:B-1----:R1:W-:Y:S01]  /*5110*/  SYNCS.ARRIVE.TRANS64.RED.A1T0 RZ, [R0+URZ], RZ ;  /* 0x000000ff00ff79a7 */ /* 0x0023e200081004ff */
[----:B----4-:R-:W-:Y:S04]  /*5120*/  LOP3.LUT P6, RZ, R14, 0x1, RZ, 0xc0, !PT ;  /* 0x000000010eff7812 */ /* 0x010fe800078cc0ff */
[----:B------:R-:W-:Y:S09]  /*5130*/  P2R R208, PR, RZ, 0x40 ;  /* 0x00000040ffd07803 */ /* 0x000ff20000000000 */
[----:B------:R-:W-:Y:S02]  /*5140*/  @P6 MOV R107, R12 ;  /* 0x0000000c006b6202 */ /* 0x000fe40000000f00 */
[----:B------:R-:W-:Y:S01]  /*5150*/  @P6 LOP3.LUT R105, R13, 0xffff, RZ, 0xc0, !PT ;  /* 0x0000ffff0d696812 */ /* 0x000fe200078ec0ff */
[----:B-1----:R-:W-:Y:S06]  /*5160*/  @!P0 BRA `(.L_x_88) ;  /* 0x0000000000a48947 */ /* 0x002fec0003800000 */
[----:B------:R-:W-:Y:S01]  /*5170*/  IMAD.HI.U32 R11, R200, R19, RZ ;  /* 0x00000013c80b7227 */ /* 0x000fe200078e00ff */
[----:B------:R-:W-:Y:S02]  /*5180*/  ISETP.NE.AND P0, PT, R18, 0x1, PT ;  /* 0x000000011200780c */ /* 0x000fe40003f05270 */
[----:B------:R-:W-:Y:S01]  /*5190*/  ISETP.NE.AND P1, PT, R22, 0x1, PT ;  /* 0x000000011600780c */ /* 0x000fe20003f25270 */
[----:B------:R-:W-:Y:S01]  /*51a0*/  IMAD.HI.U32 R10, R199, R192, RZ ;  /* 0x000000c0c70a7227 */ /* 0x000fe200078e00ff */
[----:B------:R-:W-:Y:S02]  /*51b0*/  SHF.R.U32.HI R11, RZ, R198, R11 ;  /* 0x000000c6ff0b7219 */ /* 0x000fe4000001160b */
[----:B------:R-:W-:Y:S01]  /*51c0*/  ISETP.NE.AND P4, PT, R104, 0x1, PT ;  /* 0x000000016800780c */ /* 0x000fe20003f85270 */
[----:B------:R-:W-:Y:S01]  /*51d0*/  IMAD.HI.U32 R24, R107, R192, RZ ;  /* 0x000000c06b187227 */ /* 0x000fe200078e00ff */
[----:B------:R-:W-:Y:S02]  /*51e0*/  SHF.R.U32.HI R10, RZ, R193, R10 ;  /* 0x000000c1ff0a7219 */ /* 0x000fe4000001160a */
[----:B------:R-:W-:Y:S01]  /*51f0*/  SEL R3, R200, R11, !P0 ;  /* 0x0000000bc8037207 */ /* 0x000fe20004000000 */
[----:B------:R-:W-:Y:S01]  /*5200*/  IMAD.HI.U32 R11, R105, R19, RZ ;  /* 0x00000013690b7227 */ /* 0x000fe200078e00ff */
[----:B------:R-:W-:Y:S02]  /*5210*/  SEL R7, R199, R10, !P4 ;  /* 0x0000000ac7077207 */ /* 0x000fe40006000000 */
[----:B------:R-:W-:Y:S01]  /*5220*/  SHF.R.U32.HI R24, RZ, R193, R24 ;  /* 0x000000c1ff187219 */ /* 0x000fe20000011618 */
[-C--:B------:R-:W-:Y:S04]  /*5230*/  IMAD.HI.U32 R10, R3, R16.reuse, RZ ;  /* 0x00000010030a7227 */ /* 0x080fe800078e00ff */
[----:B------:R-:W-:Y:S01]  /*5240*/  IMAD.HI.U32 R20, R7, R16, RZ ;  /* 0x0000001007147227 */ /* 0x000fe200078e00ff */
[-C--:B------:R-:W-:Y:S02]  /*5250*/  @P1 SHF.R.U32.HI R3, RZ, R17.reuse, R10 ;  /* 0x00000011ff031219 */ /* 0x080fe4000001160a */
[----:B------:R-:W-:Y:S02]  /*5260*/  SHF.R.U32.HI R10, RZ, R198, R11 ;  /* 0x000000c6ff0a7219 */ /* 0x000fe4000001160b */
[----:B------:R-:W-:Y:S01]  /*5270*/  @P1 SHF.R.U32.HI R7, RZ, R17, R20 ;  /* 0x00000011ff071219 */ /* 0x000fe20000011614 */
[C---:B------:R-:W-:Y:S01]  /*5280*/  IMAD R4, R22.reuse, R3, RZ ;  /* 0x0000000316047224 */ /* 0x040fe200078e02ff */
[----:B------:R-:W-:Y:S02]  /*5290*/  SEL R5, R105, R10, !P0 ;  /* 0x0000000a69057207 */ /* 0x000fe40004000000 */
[----:B------:R-:W-:Y:S01]  /*52a0*/  SEL R3, R107, R24, !P4 ;  /* 0x000000186b037207 */ /* 0x000fe20006000000 */
[----:B------:R-:W-:Y:S01]  /*52b0*/  IMAD R6, R22, R7, RZ ;  /* 0x0000000716067224 */ /* 0x000fe200078e02ff */
[C---:B------:R-:W-:Y:S01]  /*52c0*/  ISETP.GE.AND P0, PT, R5.reuse, R4, PT ;  /* 0x000000040500720c */ /* 0x040fe20003f06270 */
[----:B------:R-:W-:Y:S03]  /*52d0*/  IMAD.HI.U32 R8, R5, R16, RZ ;  /* 0x0000001005087227 */ /* 0x000fe600078e00ff */
[----:B------:R-:W-:Y:S01]  /*52e0*/  ISETP.GE.OR P0, PT, R3, R6, P0 ;  /* 0x000000060300720c */ /* 0x000fe20000706670 */
[----:B------:R-:W-:Y:S01]  /*52f0*/  IMAD.MOV R6, RZ, RZ, -R3 ;  /* 0x000000ffff067224 */ /* 0x000fe200078e0a03 */
[-C--:B------:R-:W-:Y:S03]  /*5300*/  SHF.R.U32.HI R8, RZ, R17.reuse, R8 ;  /* 0x00000011ff087219 */ /* 0x080fe60000011608 */
[----:B------:R-:W-:Y:S01]  /*5310*/  IMAD R107, R104, R6, R107 ;  /* 0x00000006686b7224 */ /* 0x000fe200078e026b */
[----:B------:R-:W-:Y:S05]  /*5320*/  SEL R9, R5, R8, !P1 ;  /* 0x0000000805097207 */ /* 0x000fea0004800000 */
[----:B------:R-:W-:Y:S02]  /*5330*/  IMAD.MOV R8, RZ, RZ, -R9 ;  /* 0x000000ffff087224 */ /* 0x000fe400078e0a09 */
[C---:B------:R-:W-:Y:S04]  /*5340*/  @!P0 IMAD.HI.U32 R4, R3.reuse, R16, RZ ;  /* 0x0000001003048227 */ /* 0x040fe800078e00ff */
[----:B------:R-:W-:Y:S01]  /*5350*/  IMAD R8, R22, R8, R5 ;  /* 0x0000000816087224 */ /* 0x000fe200078e0205 */
[----:B------:R-:W-:Y:S04]  /*5360*/  @!P0 SHF.R.U32.HI R4, RZ, R17, R4 ;  /* 0x00000011ff048219 */ /* 0x000fe80000011604 */
[----:B------:R-:W-:Y:S02]  /*5370*/  @!P0 SEL R0, R3, R4, !P1 ;  /* 0x0000000403008207 */ /* 0x000fe40004800000 */
[----:B------:R-:W-:Y:S02]  /*5380*/  IADD3 R4, PT, PT, -R5, RZ, RZ ;  /* 0x000000ff05047210 */ /* 0x000fe40007ffe1ff */
[----:B------:R-:W-:Y:S01]  /*5390*/  @!P0 IADD3 R9, PT, PT, R9, -R0, RZ ;  /* 0x8000000009098210 */ /* 0x000fe20007ffe0ff */
[----:B------:R-:W-:Y:S02]  /*53a0*/  @!P0 IMAD R0, R7, R8, R0 ;  /* 0x0000000807008224 */ /* 0x000fe400078e0200 */
[----:B------:R-:W-:Y:S02]  /*53b0*/  IMAD R105, R18, R4, R105 ;  /* 0x0000000412697224 */ /* 0x000fe400078e0269 */
[----:B------:R-:W-:Y:S02]  /*53c0*/  @!P0 IMAD R5, R9, R22, R3 ;  /* 0x0000001609058224 */ /* 0x000fe400078e0203 */
[----:B------:R-:W-:Y:S04]  /*53d0*/  @!P0 IMAD.MOV.U32 R3, RZ, RZ, R0 ;  /* 0x000000ffff038224 */ /* 0x000fe800078e0000 */
[----:B------:R-:W-:Y:S02]  /*53e0*/  IMAD R107, R3, R104, R107 ;  /* 0x00000068036b7224 */ /* 0x000fe400078e026b */
[----:B------:R-:W-:Y:S02]  /*53f0*/  IMAD R105, R5, R18, R105 ;  /* 0x0000001205697224 */ /* 0x000fe400078e0269 */
.L_x_88:
[----:B------:R-:W-:Y:S01]  /*5400*/  UISETP.NE.U32.AND UP3, UPT, UR42, URZ, UPT ;  /* 0x000000ff2a00728c */ /* 0x000fe2000bf65070 */
[----:B------:R-:W-:Y:S03]  /*5410*/  ISETP.NE.AND.EX P3, PT, R191, RZ, PT, P3 ;  /* 0x000000ffbf00720c */ /* 0x000fe60003f65330 */
[----:B------:R-:W-:Y:S09]  /*5420*/  UISETP.NE.AND.EX UP3, UPT, UR43, URZ, UPT, UP3 ;  /* 0x000000ff2b00728c */ /* 0x000ff2000bf65330 */
[----:B------:R-:W-:Y:S05]  /*5430*/  BRA.U !UP3, `(.L_x_89) ;  /* 0x000000010b387547 */ /* 0x000fea000b800000 */
[----:B------:R-:W-:Y:S01]  /*5440*/  UISETP.NE.U32.AND UP0, UPT, UR40, URZ, UPT ;  /* 0x000000ff2800728c */ /* 0x000fe2000bf05070 */
[----:B------:R-:W-:Y:S03]  /*5450*/  HFMA2 R196, -RZ, RZ, 0, 5.9604644775390625e-08 ;  /* 0x00000001ffc47431 */ /* 0x000fe600000001ff */
[----:B------:R-:W-:Y:S06]  /*5460*/  UISETP.NE.AND.EX UP0, UPT, UR41, URZ, UPT, UP0 ;  /* 0x000000ff2900728c */ /* 0x000fec000bf05300 */
[----:B------:R-:W-:Y:S05]  /*5470*/  PLOP3.LUT P0, PT, PT, PT, UP0, 0x80, 0x8 ;  /* 0x000000000008781c */ /* 0x000fea0003f0f008 */
[----:B------:R-:W1:Y:S01]  /*5480*/  @UP0 LDCU.64 UR6, c[0x0][0x888] ;  /* 0x00011100ff0607ac */ /* 0x000e620008000a00 */
[----:B------:R-:W-:Y:S04]  /*5490*/  @UP0 UIMAD UR4, UR36, UR42, URZ ;  /* 0x0000002a240402a4 */ /* 0x000fe8000f8e02ff */
[----:B-1----:R-:W-:Y:S06]  /*54a0*/  @UP0 UIMAD.WIDE UR6, UR4, 0x4, UR6 ;  /* 0x00000004040608a5 */ /* 0x002fec000f8e0206 */
[----:B------:R-:W-:Y:S02]  /*54b0*/  IMAD.U32 R4, RZ, RZ, UR6 ;  /* 0x00000006ff047e24 */ /* 0x000fe4000f8e00ff */
[----:B------:R-:W-:Y:S05]  /*54c0*/  IMAD.U32 R5, RZ, RZ, UR7 ;  /* 0x00000007ff057e24 */ /* 0x000fea000f8e00ff */
[----:B------:R-:W2:Y:S02]  /*54d0*/  @P0 LDG.E R0, desc[UR46][R4.64] ;  /* 0x0000002e04000981 */ /* 0x000ea4000c1e1900 */
[----:B--2---:R-:W-:Y:S01]  /*54e0*/  @P0 R2UR UR39, R0 ;  /* 0x00000000002702ca */ /* 0x004fe200000e0000 */
[----:B------:R-:W-:Y:S05]  /*54f0*/  IMAD.MOV.U32 R0, RZ, RZ, 0x1 ;  /* 0x00000001ff007424 */ /* 0x000fea00078e00ff */
[----:B------:R-:W-:Y:S08]  /*5500*/  @!P0 PRMT R196, R0, 0x7610, R196 ;  /* 0x0000761000c48816 */ /* 0x000ff000000000c4 */
[----:B------:R-:W1:Y:S02]  /*5510*/  @!UP0 LDCU UR39, c[0x0][0x880] ;  /* 0x00011000ff2787ac */ /* 0x000e640008000800 */
.L_x_89:
[----:B------:R-:W-:Y:S05]  /*5520*/  @!P3 BRA `(.L_x_90) ;  /* 0x000000000020b947 */ /* 0x000fea0003800000 */
[----:B---3--:R-:W-:Y:S04]  /*5530*/  ISETP.NE.U32.AND P0, PT, R188, RZ, PT ;  /* 0x000000ffbc00720c */ /* 0x008fe80003f05070 */
[----:B------:R-:W-:Y:S11]  /*5540*/  ISETP.NE.AND.EX P0, PT, R189, RZ, PT, P0 ;  /* 0x000000ffbd00720c */ /* 0x000ff60003f05300 */
[----:B------:R-:W-:Y:S02]  /*5550*/  @!UPT UIADD3 URZ, UPT, UPT, URZ, URZ, URZ ;  /* 0x000000fffffff290 */ /* 0x000fe4000fffe0ff */
[----:B------:R-:W2:Y:S01]  /*5560*/  @P0 LDC.64 R4, c[0x0][0x8a8] ;  /* 0x00022a00ff040b82 */ /* 0x000ea20000000a00 */
[----:B------:R-:W-:Y:S04]  /*5570*/  @P0 IMAD R0, R190, UR36, RZ ;  /* 0x00000024be000c24 */ /* 0x000fe8000f8e02ff */
[----:B--2---:R-:W-:Y:S05]  /*5580*/  @P0 IMAD.WIDE R4, R0, 0x4, R4 ;  /* 0x0000000400040825 */ /* 0x004fea00078e0204 */
[----:B-----5:R2:W5:Y:S02]  /*5590*/  @P0 LDG.E R106, desc[UR46][R4.64] ;  /* 0x0000002e046a0981 */ /* 0x020564000c1e1900 */
[----:B--2---:R-:W4:Y:S02]  /*55a0*/  @!P0 LDC R106, c[0x0][0x8a0] ;  /* 0x00022800ff6a8b82 */ /* 0x004f240000000800 */
.L_x_90:
[----:B------:R-:W2:Y:S01]  /*55b0*/  LDC.64 R4, c[0x0][0xb10] ;  /* 0x0002c400ff047b82 */ /* 0x000ea20000000a00 */
[----:B------:R-:W-:Y:S01]  /*55c0*/  UISETP.NE.AND UP4, UPT, UR45, URZ, UPT ;  /* 0x000000ff2d00728c */ /* 0x000fe2000bf85270 */
[----:B-1----:R-:W-:Y:S01]  /*55d0*/  @P2 FSETP.NEU.AND P1, PT, RZ, UR39, PT ;  /* 0x00000027ff002c0b */ /* 0x002fe2000bf2d000 */
[----:B------:R-:W-:Y:S01]  /*55e0*/  UPLOP3.LUT UP0, UPT, UPT, UPT, UPT, 0x40, 0x4 ;  /* 0x000000000004789c */ /* 0x000fe20003f0e870 */
[----:B------:R-:W-:Y:S01]  /*55f0*/  @P2 LOP3.LUT P0, RZ, R196, 0xff, RZ, 0xc0, !PT ;  /* 0x000000ffc4ff2812 */ /* 0x000fe2000780c0ff */
[----:B------:R-:W-:Y:S03]  /*5600*/  ULEA UR48, UR38, UR44, 0x3 ;  /* 0x0000002c26307291 */ /* 0x000fe6000f8e18ff */
[----:B------:R-:W1:Y:S01]  /*5610*/  LDC.64 R6, c[0x0][0xb18] ;  /* 0x0002c600ff067b82 */ /* 0x000e620000000a00 */
[----:B------:R-:W-:Y:S01]  /*5620*/  SHF.L.U32 R8, R206, 0x1f, RZ ;  /* 0x0000001fce087819 */ /* 0x000fe200000006ff */
[----:B------:R-:W-:Y:S01]  /*5630*/  VIADD R209, R209, 0x1 ;  /* 0x00000001d1d17836 */ /* 0x000fe20000000000 */
[----:B------:R-:W-:Y:S02]  /*5640*/  @P6 SHF.R.U32.HI R203, RZ, 0x10, R13 ;  /* 0x00000010ffcb6819 */ /* 0x000fe4000001160d */
[----:B------:R-:W-:Y:S02]  /*5650*/  CS2R R184, SRZ ;  /* 0x0000000000b87805 */ /* 0x000fe4000001ff00 */
[----:B------:R-:W-:Y:S01]  /*5660*/  CS2R R176, SRZ ;  /* 0x0000000000b07805 */ /* 0x000fe2000001ff00 */
[----:B------:R-:W3:Y:S01]  /*5670*/  @UP4 LDCU.64 UR4, c[0x0][0x888] ;  /* 0x00011100ff0447ac */ /* 0x000ee20008000a00 */
[----:B------:R-:W-:Y:S02]  /*5680*/  CS2R R168, SRZ ;  /* 0x0000000000a87805 */ /* 0x000fe4000001ff00 */
[----:B------:R-:W-:Y:S02]  /*5690*/  CS2R R160, SRZ ;  /* 0x0000000000a07805 */ /* 0x000fe4000001ff00 */
[----:B------:R-:W-:Y:S02]  /*56a0*/  CS2R R152, SRZ ;  /* 0x0000000000987805 */ /* 0x000fe4000001ff00 */
[----:B------:R-:W-:Y:S02]  /*56b0*/  CS2R R144, SRZ ;  /* 0x0000000000907805 */ /* 0x000fe4000001ff00 */
[----:B------:R-:W-:Y:S01]  /*56c0*/  CS2R R136, SRZ ;  /* 0x0000000000887805 */ /* 0x000fe2000001ff00 */
[----:B------:R-:W-:Y:S01]  /*56d0*/  @UP4 UPLOP3.LUT UP0, UPT, UPT, UPT, UP3, 0x80, 0x8 ;  /* 0x000000000008489c */ /* 0x000fe20003f0f030 */
[----:B------:R-:W-:Y:S01]  /*56e0*/  CS2R R128, SRZ ;  /* 0x0000000000807805 */ /* 0x000fe2000001ff00 */
[----:B------:R-:W-:Y:S01]  /*56f0*/  @P2 VOTEU.ANY UP1, P1 ;  /* 0x0000000000ff2886 */ /* 0x000fe20000820100 */
[----:B------:R-:W-:Y:S02]  /*5700*/  CS2R R120, SRZ ;  /* 0x0000000000787805 */ /* 0x000fe4000001ff00 */
[----:B------:R-:W-:Y:S02]  /*5710*/  CS2R R112, SRZ ;  /* 0x0000000000707805 */ /* 0x000fe4000001ff00 */
[----:B------:R-:W-:Y:S01]  /*5720*/  CS2R R110, SRZ ;  /* 0x00000000006e7805 */ /* 0x000fe2000001ff00 */
[----:B---3--:R-:W-:Y:S02]  /*5730*/  @UP4 UISETP.NE.U32.AND UP2, UPT, UR4, URZ, UPT ;  /* 0x000000ff0400428c */ /* 0x008fe4000bf45070 */
[----:B------:R-:W-:Y:S02]  /*5740*/  @UP4 USEL UR4, URZ, 0xffffffff, UP1 ;  /* 0xffffffffff044887 */ /* 0x000fe40008800000 */
[----:B------:R-:W-:Y:S01]  /*5750*/  @UP4 UISETP.NE.AND.EX UP2, UPT, UR5, URZ, UPT, UP2 ;  /* 0x000000ff0500428c */ /* 0x000fe2000bf45320 */
[----:B------:R-:W-:Y:S01]  /*5760*/  @P2 VOTEU.ANY UP1, P0 ;  /* 0x0000000000ff2886 */ /* 0x000fe20000020100 */
[----:B------:R-:W-:Y:S02]  /*5770*/  ISETP.NE.AND P0, PT, R23, 0x1, PT ;  /* 0x000000011700780c */ /* 0x000fe40003f05270 */
[----:B------:R-:W-:Y:S04]  /*5780*/  @UP4 USEL UR5, URZ, 0xffffffff, UP2 ;  /* 0xffffffffff054887 */ /* 0x000fe80009000000 */
[----:B------:R-:W-:Y:S04]  /*5790*/  @UP0 USEL UR4, UR5, UR4, !UP1 ;  /* 0x0000000405040287 */ /* 0x000fe8000c800000 */
[----:B------:R-:W-:Y:S03]  /*57a0*/  @UP4 ULOP3.LUT UR4, UR4, 0x1, URZ, 0xc0, !UPT ;  /* 0x0000000104044892 */ /* 0x000fe6000f8ec0ff */
[----:B------:R-:W3:Y:S01]  /*57b0*/  @!P0 LDC R0, c[0x0][0xb20] ;  /* 0x0002c800ff008b82 */ /* 0x000ee20000000800 */
[----:B------:R-:W-:Y:S01]  /*57c0*/  UISETP.NE.U32.OR UP0, UPT, UR4, 0x1, !UP4 ;  /* 0x000000010400788c */ /* 0x000fe2000e705470 */
[----:B--2---:R-:W-:Y:S01]  /*57d0*/  @!P0 IMAD.HI.U32 R4, R107, R4, RZ ;  /* 0x000000046b048227 */ /* 0x004fe200078e00ff */
[----:B-1----:R-:W-:Y:S05]  /*57e0*/  @!P0 ISETP.NE.AND P1, PT, R6, 0x1, PT ;  /* 0x000000010600880c */ /* 0x002fea0003f25270 */
[----:B------:R-:W1:Y:S01]  /*57f0*/  @!P0 LDC R3, c[0x0][0xb0c] ;  /* 0x0002c300ff038b82 */ /* 0x000e620000000800 */
[----:B------:R-:W-:Y:S01]  /*5800*/  @!P0 IMAD.HI.U32 R7, R105, R7, RZ ;  /* 0x0000000769078227 */ /* 0x000fe200078e00ff */
[----:B------:R-:W-:Y:S02]  /*5810*/  PLOP3.LUT P3, PT, PT, PT, UP0, 0x80, 0x8 ;  /* 0x000000000008781c */ /* 0x000fe40003f6f008 */
[----:B------:R-:W-:Y:S11]  /*5820*/  @!P0 SHF.R.U32.HI R4, RZ, R5, R4 ;  /* 0x00000005ff048219 */ /* 0x000ff60000011604 */
[----:B------:R-:W-:Y:S04]  /*5830*/  @P3 SHF.L.U32 R9, R204, 0x1f, RZ ;  /* 0x0000001fcc093819 */ /* 0x000fe800000006ff */
[----:B------:R-:W2:Y:S01]  /*5840*/  @P3 SYNCS.PHASECHK.TRANS64.TRYWAIT P5, [UR44+0xd0], R9 ;  /* 0x0000d009ff0035a7 */ /* 0x000ea200080a112c */
[----:B---3--:R-:W-:Y:S02]  /*5850*/  @!P0 SHF.R.U32.HI R0, RZ, R0, R7 ;  /* 0x00000000ff008219 */ /* 0x008fe40000011607 */
[----:B-1----:R-:W-:Y:S02]  /*5860*/  @!P0 ISETP.NE.AND P2, PT, R3, 0x1, PT ;  /* 0x000000010300880c */ /* 0x002fe40003f45270 */
[----:B------:R-:W-:Y:S02]  /*5870*/  @!P0 SEL R5, R105, R0, !P1 ;  /* 0x0000000069058207 */ /* 0x000fe40004800000 */
[----:B------:R-:W-:Y:S05]  /*5880*/  @!P0 SEL R4, R107, R4, !P2 ;  /* 0x000000046b048207 */ /* 0x000fea0005000000 */
[----:B------:R-:W-:Y:S02]  /*5890*/  @!P0 IMAD.IADD R0, R5, 0x1, -R4 ;  /* 0x0000000105008824 */ /* 0x000fe400078e0a04 */
[----:B------:R-:W-:Y:S01]  /*58a0*/  @!P0 IMAD.IADD R4, R4, 0x1, -R5 ;  /* 0x0000000104048824 */ /* 0x000fe200078e0a05 */
[----:B------:R1:W3:Y:S01]  /*58b0*/  SYNCS.PHASECHK.TRANS64.TRYWAIT P4, [UR48+0x110], R8 ;  /* 0x00011008ff0075a7 */ /* 0x0002e20008081130 */
[----:B------:R-:W-:Y:S02]  /*58c0*/  @!P0 IMAD R107, R0, R3, R107 ;  /* 0x00000003006b8224 */ /* 0x000fe400078e026b */
[----:B------:R-:W-:Y:S01]  /*58d0*/  @!P0 IMAD R105, R4, R6, R105 ;  /* 0x0000000604698224 */ /* 0x000fe200078e0269 */
[----:B------:R-:W-:Y:S02]  /*58e0*/  PLOP3.LUT P0, PT, PT, PT, PT, 0x8, 0x80 ;  /* 0x000000000080781c */ /* 0x000fe40003f0e170 */
[----:B--2---:R-:W-:Y:S01]  /*58f0*/  @P3 PLOP3.LUT P0, PT, P5, PT, PT, 0x8, 0x80 ;  /* 0x000000000080381c */ /* 0x004fe20002f0e170 */
[----:B------:R-:W-:Y:S01]  /*5900*/  @!UPT UIADD3 URZ, UPT, UPT, URZ, URZ, URZ ;  /* 0x000000fffffff290 */ /* 0x000fe2000fffe0ff */
[----:B-1----:R-:W-:Y:S11]  /*5910*/  BRA.U !UP0, `(.L_x_91) ;  /* 0x0000000108c87547 */ /* 0x002ff6000b800000 */
[----:B------:R-:W-:Y:S02]  /*5920*/  FSETP.NEU.AND P2, PT, RZ, UR39, PT ;  /* 0x00000027ff007c0b */ /* 0x000fe4000bf4d000 */
[----:B------:R-:W-:Y:S01]  /*5930*/  LOP3.LUT P1, RZ, R196, 0xff, RZ, 0xc0, !PT ;  /* 0x000000ffc4ff7812 */ /* 0x000fe2000782c0ff */
[----:B------:R-:W-:Y:S01]  /*5940*/  @!UPT UIADD3 URZ, UPT, UPT, URZ, URZ, URZ ;  /* 0x000000fffffff290 */ /* 0x000fe2000fffe0ff */
[----:B------:R-:W-:Y:S11]  /*5950*/  @!P0 BRA `(.L_x_92) ;  /* 0x00000000000c8947 */ /* 0x000ff60003800000 */
[----:B------:R-:W-:Y:S04]  /*5960*/  SHF.L.U32 R3, R204, 0x1f, RZ ;  /* 0x0000001fcc037819 */ /* 0x000fe800000006ff */
[----:B------:R-:W1:Y:S02]  /*5970*/  SYNCS.PHASECHK.TRANS64.TRYWAIT P0, [UR44+0xd0], R3 ;  /* 0x0000d003ff0075a7 */ /* 0x000e64000800112c */
[----:B-1----:R-:W-:Y:S05]  /*5980*/  @!P0 BRA `(.L_x_93) ;  /* 0x0000003800e48947 */ /* 0x002fea0003800000 */
.L_x_92:
[----:B------:R-:W-:Y:S01]  /*5990*/  UISETP.NE.U32.AND UP0, UPT, UR40, URZ, UPT ;  /* 0x000000ff2800728c */ /* 0x000fe2000bf05070 */
[----:B------:R-:W-:Y:S01]  /*59a0*/  CS2R R110, SRZ ;  /* 0x00000000006e7805 */ /* 0x000fe2000001ff00 */
[----:B------:R-:W-:Y:S01]  /*59b0*/  VOTEU.ANY UP1, P2 ;  /* 0x0000000000ff7886 */ /* 0x000fe20001020100 */
[----:B------:R-:W-:Y:S01]  /*59c0*/  USEL UR4, URZ, 0xffffffff, UP1 ;  /* 0xffffffffff047887 */ /* 0x000fe20008800000 */
[----:B------:R-:W-:Y:S01]  /*59d0*/  CS2R R112, SRZ ;  /* 0x0000000000707805 */ /* 0x000fe2000001ff00 */
[----:B------:R-:W-:Y:S01]  /*59e0*/  UISETP.NE.AND.EX UP0, UPT, UR41, URZ, UPT, UP0 ;  /* 0x000000ff2900728c */ /* 0x000fe2000bf05300 */
[----:B------:R-:W-:Y:S02]  /*59f0*/  CS2R R120, SRZ ;  /* 0x0000000000787805 */ /* 0x000fe4000001ff00 */
[----:B------:R-:W-:Y:S02]  /*5a00*/  CS2R R128, SRZ ;  /* 0x0000000000807805 */ /* 0x000fe4000001ff00 */
[----:B------:R-:W-:Y:S01]  /*5a10*/  CS2R R136, SRZ ;  /* 0x0000000000887805 */ /* 0x000fe2000001ff00 */
[----:B------:R-:W-:Y:S01]  /*5a20*/  USEL UR5, URZ, 0xffffffff, UP0 ;  /* 0xffffffffff057887 */ /* 0x000fe20008000000 */
[----:B------:R-:W-:Y:S02]  /*5a30*/  CS2R R144, SRZ ;  /* 0x0000000000907805 */ /* 0x000fe4000001ff00 */
[----:B------:R-:W-:Y:S01]  /*5a40*/  CS2R R152, SRZ ;  /* 0x0000000000987805 */ /* 0x000fe2000001ff00 */
[----:B------:R-:W-:Y:S01]  /*5a50*/  VOTEU.ANY UP0, P1 ;  /* 0x0000000000ff7886 */ /* 0x000fe20000800100 */
[----:B------:R-:W-:Y:S01]  /*5a60*/  @UP3 USEL UR4, UR5, UR4, !UP0 ;  /* 0x0000000405043287 */ /* 0x000fe2000c000000 */
[----:B------:R-:W-:Y:S02]  /*5a70*/  CS2R R160, SRZ ;  /* 0x0000000000a07805 */ /* 0x000fe4000001ff00 */
[----:B------:R-:W-:Y:S02]  /*5a80*/  CS2R R168, SRZ ;  /* 0x0000000000a87805 */ /* 0x000fe4000001ff00 */
[----:B------:R-:W-:Y:S01]  /*5a90*/  CS2R R176, SRZ ;  /* 0x0000000000b07805 */ /* 0x000fe2000001ff00 */
[----:B------:R-:W-:Y:S01]  /*5aa0*/  ULOP3.LUT UR4, UR4, 0x1, URZ, 0xc0, !UPT ;  /* 0x0000000104047892 */ /* 0x000fe2000f8ec0ff */
[----:B------:R-:W-:Y:S02]  /*5ab0*/  CS2R R184, SRZ ;  /* 0x0000000000b87805 */ /* 0x000fe4000001ff00 */
[----:B------:R-:W-:Y:S01]  /*5ac0*/  LOP3.LUT R204, R204, 0x1, RZ, 0x3c, !PT ;  /* 0x00000001cccc7812 */ /* 0x000fe200078e3cff */
[----:B------:R-:W-:Y:S02]  /*5ad0*/  UISETP.NE.U32.AND UP0, UPT, UR4, 0x1, UPT ;  /* 0x000000010400788c */ /* 0x000fe4000bf05070 */
[----:B------:R-:W-:Y:S04]  /*5ae0*/  UIADD3 UR4, UPT, UPT, UR44, 0xd8, URZ ;  /* 0x000000d82c047890 */ /* 0x000fe8000fffe0ff */
[----:B------:R-:W-:Y:S01]  /*5af0*/  PLOP3.LUT P0, PT, PT, PT, UP0, 0x80, 0x8 ;  /* 0x000000000008781c */ /* 0x000fe20003f0f008 */
[----:B------:R-:W-:Y:S11]  /*5b00*/  UPRMT UR4, UR37, 0x654, UR4 ;  /* 0x0000065425047896 */ /* 0x000ff60008000004 */
[----:B------:R-:W-:Y:S01]  /*5b10*/  @!UPT UIADD3 URZ, UPT, UPT, URZ, URZ, URZ ;  /* 0x000000fffffff290 */ /* 0x000fe2000fffe0ff */
[----:B------:R2:W1:Y:S04]  /*5b20*/  @P0 LDS.64 R110, [R201+UR44+0x200] ;  /* 0x0002002cc96e0984 */ /* 0x0004680008000a00 */
        /* <DEDUP_REMOVED lines=9> */
[----:B------:R2:W1:Y:S01]  /*5bc0*/  @P0 LDS.64 R184, [R201+UR44+0x2a00] ;  /* 0x002a002cc9b80984 */ /* 0x0004620008000a00 */
[----:B------:R-:W-:Y:S01]  /*5bd0*/  @!PT LDS RZ, [RZ] ;  /* 0x00000000fffff984 */ /* 0x000fe20000000800 */
[----:B------:R-:W-:Y:S01]  /*5be0*/  @!PT LDS RZ, [RZ] ;  /* 0x00000000fffff984 */ /* 0x000fe20000000800 */
[----:B------:R-:W-:Y:S01]  /*5bf0*/  @!PT LDS RZ, [RZ] ;  /* 0x00000000fffff984 */ /* 0x000fe20000000800 */
[----:B------:R-:W-:Y:S01]  /*5c00*/  @!PT LDS RZ, [RZ] ;  /* 0x00000000fffff984 */ /* 0x000fe20000000800 */
[----:B------:R4:W-:Y:S06]  /*5c10*/  MEMBAR.ALL.CTA ;  /* 0x0000000000007992 */ /* 0x0009ec0000008000 */
[----:B----4-:R-:W4:Y:S02]  /*5c20*/  FENCE.VIEW.ASYNC.S ;  /* 0x00000000000073c6 */ /* 0x010f240000000000 */
[----:B----4-:R-:W-:Y:S01]  /*5c30*/  SYNCS.ARRIVE.TRANS64.RED.A1T0 RZ, [UR4], RZ ;  /* 0x000000ffffff79a7 */ /* 0x010fe20008100404 */
.L_x_91:
[----:B---3--:R-:W-:Y:S05]  /*5c40*/  @P4 BRA `(.L_x_94) ;  /* 0x0000000000084947 */ /* 0x008fea0003800000 */
[----:B------:R-:W3:Y:S02]  /*5c50*/  SYNCS.PHASECHK.TRANS64.TRYWAIT P0, [UR48+0x110], R8 ;  /* 0x00011008ff0075a7 */ /* 0x000ee40008001130 */
[----:B---3--:R-:W-:Y:S05]  /*5c60*/  @!P0 BRA `(.L_x_95) ;  /* 0x0000003800448947 */ /* 0x008fea0003800000 */
.L_x_94:
[----:B------:R-:W-:Y:S04]  /*5c70*/  ULEA.HI UR4, UR38, UR38, URZ, 0x1 ;  /* 0x0000002626047291 */ /* 0x000fe8000f8f08ff */
[----:B------:R-:W-:Y:S02]  /*5c80*/  USHF.R.U32.HI UR5, URZ, 0x1, UR4 ;  /* 0x00000001ff057899 */ /* 0x000fe40008011604 */
[----:B------:R-:W-:Y:S04]  /*5c90*/  ULOP3.LUT UR4, UR4, 0xffe, URZ, 0xc0, !UPT ;  /* 0x00000ffe04047892 */ /* 0x000fe8000f8ec0ff */
[----:B------:R-:W-:Y:S01]  /*5ca0*/  UIADD3 UR4, UPT, UPT, -UR4, UR38, URZ ;  /* 0x0000002604047290 */ /* 0x000fe2000fffe1ff */
[----:B------:R-:W-:Y:S04]  /*5cb0*/  IMAD.U32 R5, RZ, RZ, UR5 ;  /* 0x00000005ff057e24 */ /* 0x000fe8000f8e00ff */
[----:B-1----:R-:W-:Y:S01]  /*5cc0*/  IMAD R3, R5, 0xb0, R2 ;  /* 0x000000b005037824 */ /* 0x002fe200078e0202 */
[----:B------:R-:W-:Y:S05]  /*5cd0*/  MOV R108, UR4 ;  /* 0x00000004006c7c02 */ /* 0x000fea0008000f00 */
[----:B------:R-:W-:Y:S05]  /*5ce0*/  IMAD R108, R108, 0x100000, R3 ;  /* 0x001000006c6c7824 */ /* 0x000fea00078e0203 */
[----:B------:R-:W-:Y:S04]  /*5cf0*/  SHF.R.U32.HI R7, RZ, 0x15, R108 ;  /* 0x00000015ff077819 */ /* 0x000fe8000001166c */
[----:B------:R-:W-:Y:S11]  /*5d00*/  LOP3.LUT P0, RZ, R7, 0x3, R202, 0x48, !PT ;  /* 0x0000000307ff7812 */ /* 0x000ff600078048ca */
[----:B------:R-:W-:Y:S02]  /*5d10*/  @!UPT UIADD3 URZ, UPT, UPT, URZ, URZ, URZ ;  /* 0x000000fffffff290 */ /* 0x000fe4000fffe0ff */
[----:B------:R-:W-:Y:S05]  /*5d20*/  @!P0 BRA `(.L_x_96) ;  /* 0x0000000000408947 */ /* 0x000fea0003800000 */
[----:B------:R-:W1:Y:S01]  /*5d30*/  LDCU.64 UR8, c[0x4][0x68] ;  /* 0x01000d00ff0877ac */ /* 0x000e620008000a00 */
[----:B------:R-:W-:Y:S01]  /*5d40*/  MOV R15, 0x0 ;  /* 0x00000000000f7802 */ /* 0x000fe20000000f00 */
[----:B------:R-:W-:Y:S02]  /*5d50*/  HFMA2 R12, -RZ, RZ, 0, 5.9604644775390625e-08 ;  /* 0x00000001ff0c7431 */ /* 0x000fe400000001ff */
[----:B------:R-:W-:Y:S02]  /*5d60*/  IMAD.MOV.U32 R8, RZ, RZ, 0x192 ;  /* 0x00000192ff087424 */ /* 0x000fe400078e00ff */
[----:B------:R-:W-:Y:S01]  /*5d70*/  IMAD.MOV.U32 R13, RZ, RZ, RZ ;  /* 0x000000ffff0d7224 */ /* 0x000fe200078e00ff */
[----:B------:R-:W3:Y:S01]  /*5d80*/  LDCU.64 UR6, c[0x4][0x70] ;  /* 0x01000e00ff0677ac */ /* 0x000ee20008000a00 */
[----:B------:R-:W2:Y:S01]  /*5d90*/  LDC.64 R14, c[0x4][R15] ;  /* 0x010000000f0e7b82 */ /* 0x000ea20000000a00 */
[----:B------:R-:W4:Y:S01]  /*5da0*/  LDCU.64 UR4, c[0x4][0x8] ;  /* 0x01000100ff0477ac */ /* 0x000f220008000a00 */
[----:B-1----:R-:W-:Y:S01]  /*5db0*/  MOV R5, UR9 ;  /* 0x0000000900057c02 */ /* 0x002fe20008000f00 */
[----:B------:R-:W-:Y:S01]  /*5dc0*/  IMAD.U32 R4, RZ, RZ, UR8 ;  /* 0x00000008ff047e24 */ /* 0x000fe2000f8e00ff */
[----:B---3--:R-:W-:Y:S01]  /*5dd0*/  MOV R7, UR7 ;  /* 0x0000000700077c02 */ /* 0x008fe20008000f00 */
[----:B------:R-:W-:Y:S01]  /*5de0*/  IMAD.U32 R6, RZ, RZ, UR6 ;  /* 0x00000006ff067e24 */ /* 0x000fe2000f8e00ff */
[----:B----4-:R-:W-:Y:S01]  /*5df0*/  MOV R11, UR5 ;  /* 0x00000005000b7c02 */ /* 0x010fe20008000f00 */
[----:B------:R-:W-:Y:S02]  /*5e00*/  IMAD.U32 R10, RZ, RZ, UR4 ;  /* 0x00000004ff0a7e24 */ /* 0x000fe4000f8e00ff */
[----:B------:R-:W-:Y:S07]  /*5e10*/  LEPC R20, `(.L_x_96) ;  /* 0x000000001014794e */ /* 0x000fee0000000000 */
[----:B--2--5:R-:W-:Y:S05]  /*5e20*/  CALL.ABS.NOINC R14 ;  /* 0x000000000e007343 */ /* 0x024fea0003c00000 */
.L_x_96:
[----:B------:R-:W-:Y:S05]  /*5e30*/  WARPSYNC.ALL ;  /* 0x0000000000007948 */ /* 0x000fea0003800000 */
[C---:B------:R-:W-:Y:S01]  /*5e40*/  R2UR UR4, R108.reuse ;  /* 0x000000006c0472ca */ /* 0x040fe200000e0000 */
[----:B------:R-:W-:Y:S05]  /*5e50*/  VIADD R3, R108, 0x10 ;  /* 0x000000106c037836 */ /* 0x000fea0000000000 */
[----:B------:R-:W-:Y:S04]  /*5e60*/  SHF.R.U32.HI R3, RZ, 0x15, R3 ;  /* 0x00000015ff037819 */ /* 0x000fe80000011603 */
[----:B------:R-:W-:Y:S03]  /*5e70*/  LOP3.LUT P0, RZ, R3, 0x3, R202, 0x48, !PT ;  /* 0x0000000303ff7812 */ /* 0x000fe600078048ca */
[----:B------:R-:W1:Y:S01]  /*5e80*/  LDTM.16dp32bit_t0_t15.x8 R96, tmem[UR4] ;  /* 0x00000004006079ee */ /* 0x000e620008980000 */
[----:B------:R-:W3:Y:S09]  /*5e90*/  LDTM.16dp32bit_t16_t31.x8 R96, tmem[UR4+0x8] ;  /* 0x00000804006079ee */ /* 0x000ef200089a0000 */
[----:B---3--:R-:W-:Y:S05]  /*5ea0*/  @!P0 BRA `(.L_x_97) ;  /* 0x0000000000408947 */ /* 0x008fea0003800000 */
[----:B------:R-:W3:Y:S01]  /*5eb0*/  LDCU.64 UR8, c[0x4][0x68] ;  /* 0x01000d00ff0877ac */ /* 0x000ee20008000a00 */
[----:B------:R-:W-:Y:S01]  /*5ec0*/  MOV R15, 0x0 ;  /* 0x00000000000f7802 */ /* 0x000fe20000000f00 */
[----:B------:R-:W-:Y:S02]  /*5ed0*/  HFMA2 R12, -RZ, RZ, 0, 5.9604644775390625e-08 ;  /* 0x00000001ff0c7431 */ /* 0x000fe400000001ff */
[----:B------:R-:W-:Y:S02]  /*5ee0*/  IMAD.MOV.U32 R8, RZ, RZ, 0x192 ;  /* 0x00000192ff087424 */ /* 0x000fe400078e00ff */
[----:B------:R-:W-:Y:S01]  /*5ef0*/  IMAD.MOV.U32 R13, RZ, RZ, RZ ;  /* 0x000000ffff0d7224 */ /* 0x000fe200078e00ff */
[----:B------:R-:W2:Y:S01]  /*5f00*/  LDCU.64 UR6, c[0x4][0x70] ;  /* 0x01000e00ff0677ac */ /* 0x000ea20008000a00 */
[----:B------:R-:W1:Y:S01]  /*5f10*/  LDC.64 R14, c[0x4][R15] ;  /* 0x010000000f0e7b82 */ /* 0x000e620000000a00 */
[----:B------:R-:W4:Y:S01]  /*5f20*/  LDCU.64 UR4, c[0x4][0x8] ;  /* 0x01000100ff0477ac */ /* 0x000f220008000a00 */
[----:B---3--:R-:W-:Y:S01]  /*5f30*/  MOV R5, UR9 ;  /* 0x0000000900057c02 */ /* 0x008fe20008000f00 */
[----:B------:R-:W-:Y:S01]  /*5f40*/  IMAD.U32 R4, RZ, RZ, UR8 ;  /* 0x00000008ff047e24 */ /* 0x000fe2000f8e00ff */
[----:B--2---:R-:W-:Y:S01]  /*5f50*/  MOV R7, UR7 ;  /* 0x0000000700077c02 */ /* 0x004fe20008000f00 */
[----:B------:R-:W-:Y:S01]  /*5f60*/  IMAD.U32 R6, RZ, RZ, UR6 ;  /* 0x00000006ff067e24 */ /* 0x000fe2000f8e00ff */
[----:B----4-:R-:W-:Y:S01]  /*5f70*/  MOV R11, UR5 ;  /* 0x00000005000b7c02 */ /* 0x010fe20008000f00 */
[----:B------:R-:W-:Y:S02]  /*5f80*/  IMAD.U32 R10, RZ, RZ, UR4 ;  /* 0x00000004ff0a7e24 */ /* 0x000fe4000f8e00ff */
[----:B------:R-:W-:Y:S07]  /*5f90*/  LEPC R20, `(.L_x_97) ;  /* 0x000000001014794e */ /* 0x000fee0000000000 */
[----:B-1---5:R-:W-:Y:S05]  /*5fa0*/  CALL.ABS.NOINC R14 ;  /* 0x000000000e007343 */ /* 0x022fea0003c00000 */
.L_x_97:
[----:B------:R-:W-:Y:S05]  /*5fb0*/  WARPSYNC.ALL ;  /* 0x0000000000007948 */ /* 0x000fea0003800000 */
[C---:B------:R-:W-:Y:S01]  /*5fc0*/  R2UR UR4, R108.reuse ;  /* 0x000000006c0472ca */ /* 0x040fe200000e0000 */
[----:B------:R-:W-:Y:S05]  /*5fd0*/  VIADD R3, R108, 0x20 ;  /* 0x000000206c037836 */ /* 0x000fea0000000000 */
[----:B------:R-:W-:Y:S04]  /*5fe0*/  SHF.R.U32.HI R3, RZ, 0x15, R3 ;  /* 0x00000015ff037819 */ /* 0x000fe80000011603 */
[----:B------:R-:W-:Y:S03]  /*5ff0*/  LOP3.LUT P0, RZ, R3, 0x3, R202, 0x48, !PT ;  /* 0x0000000303ff7812 */ /* 0x000fe600078048ca */
[----:B------:R-:W3:Y:S01]  /*6000*/  LDTM.16dp32bit_t0_t15.x8 R88, tmem[UR4+0x10] ;  /* 0x00001004005879ee */ /* 0x000ee20008980000 */
[----:B------:R-:W1:Y:S09]  /*6010*/  LDTM.16dp32bit_t16_t31.x8 R88, tmem[UR4+0x18] ;  /* 0x00001804005879ee */ /* 0x000e7200089a0000 */
[----:B-1----:R-:W-:Y:S05]  /*6020*/  @!P0 BRA `(.L_x_98) ;  /* 0x0000000000408947 */ /* 0x002fea0003800000 */
[----:B------:R-:W1:Y:S01]  /*6030*/  LDCU.64 UR8, c[0x4][0x68] ;  /* 0x01000d00ff0877ac */ /* 0x000e620008000a00 */
[----:B------:R-:W-:Y:S01]  /*6040*/  MOV R15, 0x0 ;  /* 0x00000000000f7802 */ /* 0x000fe20000000f00 */
[----:B------:R-:W-:Y:S02]  /*6050*/  HFMA2 R12, -RZ, RZ, 0, 5.9604644775390625e-08 ;  /* 0x00000001ff0c7431 */ /* 0x000fe400000001ff */
[----:B------:R-:W-:Y:S02]  /*6060*/  IMAD.MOV.U32 R8, RZ, RZ, 0x192 ;  /* 0x00000192ff087424 */ /* 0x000fe400078e00ff */
[----:B------:R-:W-:Y:S01]  /*6070*/  IMAD.MOV.U32 R13, RZ, RZ, RZ ;  /* 0x000000ffff0d7224 */ /* 0x000fe200078e00ff */
[----:B------:R-:W2:Y:S01]  /*6080*/  LDCU.64 UR6, c[0x4][0x70] ;  /* 0x01000e00ff0677ac */ /* 0x000ea20008000a00 */
[----:B------:R-:W3:Y:S01]  /*6090*/  LDC.64 R14, c[0x4][R15] ;  /* 0x010000000f0e7b82 */ /* 0x000ee20000000a00 */
[----:B------:R-:W4:Y:S01]  /*60a0*/  LDCU.64 UR4, c[0x4][0x8] ;  /* 0x01000100ff0477ac */ /* 0x000f220008000a00 */
[----:B-1----:R-:W-:Y:S01]  /*60b0*/  MOV R5, UR9 ;  /* 0x0000000900057c02 */ /* 0x002fe20008000f00 */
[----:B------:R-:W-:Y:S01]  /*60c0*/  IMAD.U32 R4, RZ, RZ, UR8 ;  /* 0x00000008ff047e24 */ /* 0x000fe2000f8e00ff */
[----:B--2---:R-:W-:Y:S01]  /*60d0*/  MOV R7, UR7 ;  /* 0x0000000700077c02 */ /* 0x004fe20008000f00 */
[----:B------:R-:W-:Y:S01]  /*60e0*/  IMAD.U32 R6, RZ, RZ, UR6 ;  /* 0x00000006ff067e24 */ /* 0x000fe2000f8e00ff */
[----:B----4-:R-:W-:Y:S01]  /*60f0*/  MOV R11, UR5 ;  /* 0x00000005000b7c02 */ /* 0x010fe20008000f00 */
[----:B------:R-:W-:Y:S02]  /*6100*/  IMAD.U32 R10, RZ, RZ, UR4 ;  /* 0x00000004ff0a7e24 */ /* 0x000fe4000f8e00ff */
[----:B------:R-:W-:Y:S07]  /*6110*/  LEPC R20, `(.L_x_98) ;  /* 0x000000001014794e */ /* 0x000fee0000000000 */
[----:B---3-5:R-:W-:Y:S05]  /*6120*/  CALL.ABS.NOINC R14 ;  /* 0x000000000e007343 */ /* 0x028fea0003c00000 */
.L_x_98:
[----:B------:R-:W-:Y:S05]  /*6130*/  WARPSYNC.ALL ;  /* 0x0000000000007948 */ /* 0x000fea0003800000 */
[C---:B------:R-:W-:Y:S01]  /*6140*/  R2UR UR4, R108.reuse ;  /* 0x000000006c0472ca */ /* 0x040fe200000e0000 */
[----:B------:R-:W-:Y:S05]  /*6150*/  VIADD R3, R108, 0x30 ;  /* 0x000000306c037836 */ /* 0x000fea0000000000 */
[----:B------:R-:W-:Y:S04]  /*6160*/  SHF.R.U32.HI R3, RZ, 0x15, R3 ;  /* 0x00000015ff037819 */ /* 0x000fe80000011603 */
[----:B------:R-:W-:Y:S03]  /*6170*/  LOP3.LUT P0, RZ, R3, 0x3, R202, 0x48, !PT ;  /* 0x0000000303ff7812 */ /* 0x000fe600078048ca */
[----:B------:R-:W1:Y:S01]  /*6180*/  LDTM.16dp32bit_t0_t15.x8 R80, tmem[UR4+0x20] ;  /* 0x00002004005079ee */ /* 0x000e620008980000 */
        /* <DEDUP_REMOVED lines=18> */
.L_x_99:
        /* <DEDUP_REMOVED lines=24> */
.L_x_100:
        /* <DEDUP_REMOVED lines=24> */
.L_x_101:
        /* <DEDUP_REMOVED lines=24> */
.L_x_102:
        /* <DEDUP_REMOVED lines=24> */
.L_x_103:
        /* <DEDUP_REMOVED lines=24> */
.L_x_104:
        /* <DEDUP_REMOVED lines=24> */
.L_x_105:
        /* <DEDUP_REMOVED lines=24> */
.L_x_106:
[----:B------:R-:W-:Y:S01]  /*6d30*/  ISETP.NE.AND P0, PT, R207, RZ, PT ;  /* 0x000000ffcf00720c */ /* 0x000fe20003f05270 */
[----:B------:R-:W-:Y:S05]  /*6d40*/  WARPSYNC.ALL ;  /* 0x0000000000007948 */ /* 0x000fea0003800000 */
[-C--:B------:R-:W-:Y:S01]  /*6d50*/  F2FP.F16.E4M3.UNPACK_B R0, R110.reuse ;  /* 0x0000006eff00723e */ /* 0x080fe200020006ff */
[----:B------:R-:W-:Y:S01]  /*6d60*/  UIADD3 UR5, UPT, UPT, UR48, 0x130, URZ ;  /* 0x0000013030057890 */ /* 0x000fe2000fffe0ff */
[----:B------:R-:W-:Y:S01]  /*6d70*/  F2FP.F16.E4M3.UNPACK_B R110, R110.H1 ;  /* 0x0000006eff6e723e */ /* 0x000fe200030006ff */
[----:B----45:R-:W-:Y:S01]  /*6d80*/  FMUL R96, R106, R96 ;  /* 0x000000606a607220 */ /* 0x030fe20000400000 */
[----:B------:R-:W-:Y:S01]  /*6d90*/  F2FP.F16.E4M3.UNPACK_B R5, R111 ;  /* 0x0000006fff05723e */ /* 0x000fe200020006ff */
[----:B------:R-:W-:Y:S01]  /*6da0*/  HADD2.F32 R3, -RZ, R0.H0_H0 ;  /* 0x20000000ff037230 */ /* 0x000fe20000004100 */
[----:B------:R-:W-:Y:S01]  /*6db0*/  F2FP.F16.E4M3.UNPACK_B R4, R112 ;  /* 0x00000070ff04723e */ /* 0x000fe200020006ff */
[--C-:B------:R-:W-:Y:S01]  /*6dc0*/  HADD2.F32 R13, -RZ, R110.reuse.H0_H0 ;  /* 0x2000006eff0d7230 */ /* 0x100fe20000004100 */
[-C--:B------:R-:W-:Y:S01]  /*6dd0*/  F2FP.F16.E4M3.UNPACK_B R6, R113.reuse ;  /* 0x00000071ff06723e */ /* 0x080fe200020006ff */
[----:B------:R-:W-:Y:S01]  /*6de0*/  HADD2.F32 R12, -RZ, R110.H1_H1 ;  /* 0x3000006eff0c7230 */ /* 0x000fe20000004100 */
[----:B------:R-:W-:Y:S01]  /*6df0*/  R2UR UR4, R108 ;  /* 0x000000006c0472ca */ /* 0x000fe200000e0000 */
[--C-:B------:R-:W-:Y:S01]  /*6e00*/  HADD2.F32 R14, -RZ, R5.reuse.H1_H1 ;  /* 0x30000005ff0e7230 */ /* 0x100fe20000004100 */
[----:B------:R-:W-:Y:S01]  /*6e10*/  UPRMT UR5, UR37, 0x654, UR5 ;  /* 0x0000065425057896 */ /* 0x000fe20008000005 */
[----:B------:R-:W-:Y:S01]  /*6e20*/  HADD2.F32 R15, -RZ, R5.H0_H0 ;  /* 0x20000005ff0f7230 */ /* 0x000fe20000004100 */
[----:B------:R-:W-:Y:S01]  /*6e30*/  F2FP.F16.E4M3.UNPACK_B R5, R113.H1 ;  /* 0x00000071ff05723e */ /* 0x000fe200030006ff */
[--C-:B------:R-:W-:Y:S02]  /*6e40*/  HADD2.F32 R109, -RZ, R4.reuse.H0_H0 ;  /* 0x20000004ff6d7230 */ /* 0x100fe40000004100 */
[----:B------:R-:W-:Y:S01]  /*6e50*/  FFMA R96, R3, UR39, R96 ;  /* 0x0000002703607c23 */ /* 0x000fe20008000060 */
[----:B------:R-:W-:Y:S01]  /*6e60*/  HADD2.F32 R110, -RZ, R4.H1_H1 ;  /* 0x30000004ff6e7230 */ /* 0x000fe20000004100 */
[----:B------:R-:W-:Y:S01]  /*6e70*/  F2FP.F16.E4M3.UNPACK_B R4, R120 ;  /* 0x00000078ff04723e */ /* 0x000fe200020006ff */
[--C-:B------:R-:W-:Y:S02]  /*6e80*/  HADD2.F32 R113, -RZ, R6.reuse.H0_H0 ;  /* 0x20000006ff717230 */ /* 0x100fe40000004100 */
[C---:B------:R-:W-:Y:S01]  /*6e90*/  FMUL R97, R106.reuse, R97 ;  /* 0x000000616a617220 */ /* 0x040fe20000400000 */
        /* <DEDUP_REMOVED lines=9> */
[----:B------:R-:W-:Y:S01]  /*6f30*/  F2FP.F16.E4M3.UNPACK_B R5, R121.H1 ;  /* 0x00000079ff05723e */ /* 0x000fe200030006ff */
[--C-:B------:R-:W-:Y:S02]  /*6f40*/  HADD2.F32 R121, -RZ, R6.reuse.H0_H0 ;  /* 0x20000006ff797230 */ /* 0x100fe40000004100 */
[C---:B---3--:R-:W-:Y:S01]  /*6f50*/  FMUL R88, R106.reuse, R88 ;  /* 0x000000586a587220 */ /* 0x048fe20000400000 */
[----:B------:R-:W-:Y:S02]  /*6f60*/  HADD2.F32 R122, -RZ, R6.H1_H1 ;  /* 0x30000006ff7a7230 */ /* 0x000fe40000004100 */
[C---:B------:R-:W-:Y:S01]  /*6f70*/  FMUL R89, R106.reuse, R89 ;  /* 0x000000596a597220 */ /* 0x040fe20000400000 */
[--C-:B------:R-:W-:Y:S01]  /*6f80*/  HADD2.F32 R125, -RZ, R4.reuse.H0_H0 ;  /* 0x20000004ff7d7230 */ /* 0x100fe20000004100 */
[-C--:B------:R-:W-:Y:S01]  /*6f90*/  F2FP.F16.E4M3.UNPACK_B R6, R129.reuse ;  /* 0x00000081ff06723e */ /* 0x080fe200020006ff */
[----:B------:R-:W-:Y:S01]  /*6fa0*/  HADD2.F32 R126, -RZ, R4.H1_H1 ;  /* 0x30000004ff7e7230 */ /* 0x000fe20000004100 */
[----:B------:R-:W-:Y:S01]  /*6fb0*/  F2FP.F16.E4M3.UNPACK_B R4, R136 ;  /* 0x00000088ff04723e */ /* 0x000fe200020006ff */
[--C-:B------:R-:W-:Y:S02]  /*6fc0*/  HADD2.F32 R123, -RZ, R5.reuse.H0_H0 ;  /* 0x20000005ff7b7230 */ /* 0x100fe40000004100 */
[C---:B------:R-:W-:Y:S01]  /*6fd0*/  FMUL R92, R106.reuse, R92 ;  /* 0x0000005c6a5c7220 */ /* 0x040fe20000400000 */
[----:B------:R-:W-:Y:S01]  /*6fe0*/  HADD2.F32 R124, -RZ, R5.H1_H1 ;  /* 0x30000005ff7c7230 */ /* 0x000fe20000004100 */
[----:B------:R-:W-:Y:S01]  /*6ff0*/  F2FP.F16.E4M3.UNPACK_B R5, R129.H1 ;  /* 0x00000081ff05723e */ /* 0x000fe200030006ff */
[--C-:B------:R-:W-:Y:S02]  /*7000*/  HADD2.F32 R129, -RZ, R6.reuse.H0_H0 ;  /* 0x20000006ff817230 */ /* 0x100fe40000004100 */
[C---:B------:R-:W-:Y:S01]  /*7010*/  FMUL R93, R106.reuse, R93 ;  /* 0x0000005d6a5d7220 */ /* 0x040fe20000400000 */
[----:B------:R-:W-:Y:S02]  /*7020*/  HADD2.F32 R130, -RZ, R6.H1_H1 ;  /* 0x30000006ff827230 */ /* 0x000fe40000004100 */
[C---:B------:R-:W-:Y:S01]  /*7030*/  FMUL R80, R106.reuse, R80 ;  /* 0x000000506a507220 */ /* 0x040fe20000400000 */
[--C-:B------:R-:W-:Y:S02]  /*7040*/  HADD2.F32 R133, -RZ, R4.reuse.H0_H0 ;  /* 0x20000004ff857230 */ /* 0x100fe40000004100 */
[C---:B------:R-:W-:Y:S01]  /*7050*/  FMUL R81, R106.reuse, R81 ;  /* 0x000000516a517220 */ /* 0x040fe20000400000 */
[----:B------:R-:W-:Y:S02]  /*7060*/  HADD2.F32 R134, -RZ, R4.H1_H1 ;  /* 0x30000004ff867230 */ /* 0x000fe40000004100 */
[C---:B------:R-:W-:Y:S01]  /*7070*/  FMUL R84, R106.reuse, R84 ;  /* 0x000000546a547220 */ /* 0x040fe20000400000 */
[--C-:B------:R-:W-:Y:S02]  /*7080*/  HADD2.F32 R131, -RZ, R5.reuse.H0_H0 ;  /* 0x20000005ff837230 */ /* 0x100fe40000004100 */
[C---:B------:R-:W-:Y:S01]  /*7090*/  FMUL R85, R106.reuse, R85 ;  /* 0x000000556a557220 */ /* 0x040fe20000400000 */
[----:B------:R-:W-:Y:S01]  /*70a0*/  HADD2.F32 R132, -RZ, R5.H1_H1 ;  /* 0x30000005ff847230 */ /* 0x000fe20000004100 */
[-C--:B------:R-:W-:Y:S01]  /*70b0*/  F2FP.F16.E4M3.UNPACK_B R6, R137.reuse ;  /* 0x00000089ff06723e */ /* 0x080fe200020006ff */
[----:B------:R-:W-:Y:S01]  /*70c0*/  HADD2.F32 R0, -RZ, R0.H1_H1 ;  /* 0x30000000ff007230 */ /* 0x000fe20000004100 */
[----:B------:R-:W-:Y:S01]  /*70d0*/  F2FP.F16.E4M3.UNPACK_B R5, R137.H1 ;  /* 0x00000089ff05723e */ /* 0x000fe200030006ff */
[----:B------:R-:W-:Y:S01]  /*70e0*/  FMUL R72, R106, R72 ;  /* 0x000000486a487220 */ /* 0x000fe20000400000 */
[----:B------:R-:W-:Y:S01]  /*70f0*/  F2FP.F16.E4M3.UNPACK_B R4, R144 ;  /* 0x00000090ff04723e */ /* 0x000fe200020006ff */
[--C-:B------:R-:W-:Y:S02]  /*7100*/  HADD2.F32 R137, -RZ, R6.reuse.H0_H0 ;  /* 0x20000006ff897230 */ /* 0x100fe40000004100 */
[----:B------:R-:W-:Y:S01]  /*7110*/  FFMA R97, R0, UR39, R97 ;  /* 0x0000002700617c23 */ /* 0x000fe20008000061 */
[----:B------:R-:W-:Y:S02]  /*7120*/  HADD2.F32 R138, -RZ, R6.H1_H1 ;  /* 0x30000006ff8a7230 */ /* 0x000fe40000004100 */
[C---:B------:R-:W-:Y:S01]  /*7130*/  FMUL R73, R106.reuse, R73 ;  /* 0x000000496a497220 */ /* 0x040fe20000400000 */
[--C-:B------:R-:W-:Y:S02]  /*7140*/  HADD2.F32 R141, -RZ, R4.reuse.H0_H0 ;  /* 0x20000004ff8d7230 */ /* 0x100fe40000004100 */
[C---:B------:R-:W-:Y:S01]  /*7150*/  FMUL R76, R106.reuse, R76 ;  /* 0x0000004c6a4c7220 */ /* 0x040fe20000400000 */
[----:B------:R-:W-:Y:S01]  /*7160*/  F2FP.F16.E4M3.UNPACK_B R111, R111.H1 ;  /* 0x0000006fff6f723e */ /* 0x000fe200030006ff */
        /* <DEDUP_REMOVED lines=23> */
[----:B------:R-:W-:Y:S01]  /*72e0*/  F2FP.F16.E4M3.UNPACK_B R6, R145 ;  /* 0x00000091ff06723e */ /* 0x000fe200020006ff */
[C---:B------:R-:W-:Y:S01]  /*72f0*/  FMUL R33, R106.reuse, R33 ;  /* 0x000000216a217220 */ /* 0x040fe20000400000 */
[C---:B------:R-:W-:Y:S01]  /*7300*/  FMUL R36, R106.reuse, R36 ;  /* 0x000000246a247220 */ /* 0x040fe20000400000 */
[----:B------:R-:W-:Y:S01]  /*7310*/  F2FP.F16.E4M3.UNPACK_B R5, R145.H1 ;  /* 0x00000091ff05723e */ /* 0x000fe200030006ff */
[C---:B------:R-:W-:Y:S01]  /*7320*/  FMUL R37, R106.reuse, R37 ;  /* 0x000000256a257220 */ /* 0x040fe20000400000 */
[--C-:B------:R-:W-:Y:S02]  /*7330*/  HADD2.F32 R145, -RZ, R6.reuse.H0_H0 ;  /* 0x20000006ff917230 */ /* 0x100fe40000004100 */
[C---:B------:R-:W-:Y:S01]  /*7340*/  FMUL R24, R106.reuse, R24 ;  /* 0x000000186a187220 */ /* 0x040fe20000400000 */
[----:B------:R-:W-:Y:S01]  /*7350*/  F2FP.F16.E4M3.UNPACK_B R4, R152 ;  /* 0x00000098ff04723e */ /* 0x000fe200020006ff */
[----:B------:R-:W-:Y:S02]  /*7360*/  HADD2.F32 R146, -RZ, R6.H1_H1 ;  /* 0x30000006ff927230 */ /* 0x000fe40000004100 */
[C---:B------:R-:W-:Y:S01]  /*7370*/  FMUL R25, R106.reuse, R25 ;  /* 0x000000196a197220 */ /* 0x040fe20000400000 */
[C---:B------:R-:W-:Y:S01]  /*7380*/  FMUL R28, R106.reuse, R28 ;  /* 0x0000001c6a1c7220 */ /* 0x040fe20000400000 */
[----:B------:R-:W-:Y:S01]  /*7390*/  F2FP.F16.E4M3.UNPACK_B R6, R153 ;  /* 0x00000099ff06723e */ /* 0x000fe200020006ff */
[--C-:B------:R-:W-:Y:S02]  /*73a0*/  HADD2.F32 R149, -RZ, R4.reuse.H0_H0 ;  /* 0x20000004ff957230 */ /* 0x100fe40000004100 */
[C---:B------:R-:W-:Y:S01]  /*73b0*/  FMUL R29, R106.reuse, R29 ;  /* 0x0000001d6a1d7220 */ /* 0x040fe20000400000 */
[----:B------:R-:W-:Y:S01]  /*73c0*/  HADD2.F32 R150, -RZ, R4.H1_H1 ;  /* 0x30000004ff967230 */ /* 0x000fe20000004100 */
[----:B------:R-:W-:Y:S01]  /*73d0*/  F2FP.F16.E4M3.UNPACK_B R4, R160 ;  /* 0x000000a0ff04723e */ /* 0x000fe200020006ff */
[----:B------:R-:W-:Y:S02]  /*73e0*/  HADD2.F32 R154, -RZ, R6.H1_H1 ;  /* 0x30000006ff9a7230 */ /* 0x000fe40000004100 */
[C---:B------:R-:W-:Y:S01]  /*73f0*/  FMUL R98, R106.reuse, R98 ;  /* 0x000000626a627220 */ /* 0x040fe20000400000 */
[--C-:B------:R-:W-:Y:S02]  /*7400*/  HADD2.F32 R147, -RZ, R5.reuse.H0_H0 ;  /* 0x20000005ff937230 */ /* 0x100fe40000004100 */
[----:B------:R-:W-:Y:S01]  /*7410*/  FMUL R99, R106, R99 ;  /* 0x000000636a637220 */ /* 0x000fe20000400000 */
[----:B------:R-:W-:Y:S01]  /*7420*/  F2FP.F16.E4M3.UNPACK_B R112, R112.H1 ;  /* 0x00000070ff70723e */ /* 0x000fe200030006ff */
[--C-:B------:R-:W-:Y:S02]  /*7430*/  HADD2.F32 R157, -RZ, R4.reuse.H0_H0 ;  /* 0x20000004ff9d7230 */ /* 0x100fe40000004100 */
[----:B------:R-:W-:Y:S01]  /*7440*/  FFMA R98, R13, UR39, R98 ;  /* 0x000000270d627c23 */ /* 0x000fe20008000062 */
[----:B------:R-:W-:Y:S01]  /*7450*/  HADD2.F32 R158, -RZ, R4.H1_H1 ;  /* 0x30000004ff9e7230 */ /* 0x000fe20000004100 */
[----:B------:R-:W-:Y:S01]  /*7460*/  F2FP.F16.E4M3.UNPACK_B R4, R168 ;  /* 0x000000a8ff04723e */ /* 0x000fe200020006ff */
[----:B------:R-:W-:Y:S01]  /*7470*/  FFMA R99, R12, UR39, R99 ;  /* 0x000000270c637c23 */ /* 0x000fe20008000063 */
[----:B------:R-:W-:Y:S01]  /*7480*/  FFMA R100, R15, UR39, R100 ;  /* 0x000000270f647c23 */ /* 0x000fe20008000064 */
[----:B------:R-:W-:Y:S01]  /*7490*/  FFMA R101, R14, UR39, R101 ;  /* 0x000000270e657c23 */ /* 0x000fe20008000065 */
[----:B------:R-:W-:Y:S02]  /*74a0*/  HADD2.F32 R111, -RZ, R112.H0_H0 ;  /* 0x20000070ff6f7230 */ /* 0x000fe40000004100 */
[C---:B------:R-:W-:Y:S01]  /*74b0*/  FMUL R102, R106.reuse, R102 ;  /* 0x000000666a667220 */ /* 0x040fe20000400000 */
[----:B------:R-:W-:Y:S01]  /*74c0*/  F2FP.F16.E4M3.UNPACK_B R120, R120.H1 ;  /* 0x00000078ff78723e */ /* 0x000fe200030006ff */
[----:B------:R-:W-:Y:S02]  /*74d0*/  HADD2.F32 R165, -RZ, R4.H0_H0 ;  /* 0x20000004ffa57230 */ /* 0x000fe40000004100 */
[----:B------:R-:W-:Y:S01]  /*74e0*/  FMUL R103, R106, R103 ;  /* 0x000000676a677220 */ /* 0x000fe20000400000 */
[----:B------:R-:W-:Y:S01]  /*74f0*/  HADD2.F32 R148, -RZ, R5.H1_H1 ;  /* 0x30000005ff947230 */ /* 0x000fe20000004100 */
[----:B------:R-:W-:Y:S01]  /*7500*/  F2FP.F16.E4M3.UNPACK_B R5, R153.H1 ;  /* 0x00000099ff05723e */ /* 0x000fe200030006ff */
[----:B------:R-:W-:Y:S01]  /*7510*/  HADD2.F32 R153, -RZ, R6.H0_H0 ;  /* 0x20000006ff997230 */ /* 0x000fe20000004100 */
[-C--:B------:R-:W-:Y:S01]  /*7520*/  F2FP.F16.E4M3.UNPACK_B R6, R161.reuse ;  /* 0x000000a1ff06723e */ /* 0x080fe200020006ff */
[----:B------:R-:W-:Y:S01]  /*7530*/  HADD2.F32 R166, -RZ, R4.H1_H1 ;  /* 0x30000004ffa67230 */ /* 0x000fe20000004100 */
[----:B------:R-:W-:Y:S01]  /*7540*/  F2FP.F16.E4M3.UNPACK_B R4, R176 ;  /* 0x000000b0ff04723e */ /* 0x000fe200020006ff */
[----:B------:R-:W-:Y:S02]  /*7550*/  HADD2.F32 R112, -RZ, R112.H1_H1 ;  /* 0x30000070ff707230 */ /* 0x000fe40000004100 */
[----:B------:R-:W-:Y:S01]  /*7560*/  FFMA R102, R21, UR39, R102 ;  /* 0x0000002715667c23 */ /* 0x000fe20008000066 */
[----:B------:R-:W-:Y:S02]  /*7570*/  HADD2.F32 R162, -RZ, R6.H1_H1 ;  /* 0x30000006ffa27230 */ /* 0x000fe40000004100 */
[----:B------:R-:W-:Y:S01]  /*7580*/  FFMA R103, R20, UR39, R103 ;  /* 0x0000002714677c23 */ /* 0x000fe20008000067 */
[--C-:B------:R-:W-:Y:S02]  /*7590*/  HADD2.F32 R173, -RZ, R4.reuse.H0_H0 ;  /* 0x20000004ffad7230 */ /* 0x100fe40000004100 */
[----:B------:R-:W-:Y:S01]  /*75a0*/  FFMA R88, R109, UR39, R88 ;  /* 0x000000276d587c23 */ /* 0x000fe20008000058 */
[----:B------:R-:W-:Y:S01]  /*75b0*/  HADD2.F32 R174, -RZ, R4.H1_H1 ;  /* 0x30000004ffae7230 */ /* 0x000fe20000004100 */
[----:B------:R-:W-:Y:S01]  /*75c0*/  F2FP.F16.E4M3.UNPACK_B R4, R184 ;  /* 0x000000b8ff04723e */ /* 0x000fe200020006ff */
[----:B------:R-:W-:Y:S01]  /*75d0*/  FFMA R89, R110, UR39, R89 ;  /* 0x000000276e597c23 */ /* 0x000fe20008000059 */
[----:B------:R-:W-:Y:S01]  /*75e0*/  F2FP.SATFINITE.E4M3.F32.PACK_AB_MERGE_C R15, R103, R102, RZ ;  /* 0x00000066670f723e */ /* 0x000fe200048070ff */
[--C-:B------:R-:W-:Y:S02]  /*75f0*/  HADD2.F32 R155, -RZ, R5.reuse.H0_H0 ;  /* 0x20000005ff9b7230 */ /* 0x100fe40000004100 */
[C---:B------:R-:W-:Y:S01]  /*7600*/  FMUL R90, R106.reuse, R90 ;  /* 0x0000005a6a5a7220 */ /* 0x040fe20000400000 */
[--C-:B------:R-:W-:Y:S01]  /*7610*/  HADD2.F32 R181, -RZ, R4.reuse.H0_H0 ;  /* 0x20000004ffb57230 */ /* 0x100fe20000004100 */
[----:B------:R-:W-:Y:S01]  /*7620*/  F2FP.SATFINITE.E4M3.F32.PACK_AB_MERGE_C R15, R101, R100, R15 ;  /* 0x00000064650f723e */ /* 0x000fe2000480700f */
[----:B------:R-:W-:Y:S02]  /*7630*/  HADD2.F32 R182, -RZ, R4.H1_H1 ;  /* 0x30000004ffb67230 */ /* 0x000fe40000004100 */
[----:B------:R-:W-:Y:S01]  /*7640*/  FFMA R90, R111, UR39, R90 ;  /* 0x000000276f5a7c23 */ /* 0x000fe2000800005a */
[----:B------:R-:W-:Y:S01]  /*7650*/  HADD2.F32 R156, -RZ, R5.H1_H1 ;  /* 0x30000005ff9c7230 */ /* 0x000fe20000004100 */
[----:B------:R-:W-:Y:S01]  /*7660*/  F2FP.F16.E4M3.UNPACK_B R5, R161.H1 ;  /* 0x000000a1ff05723e */ /* 0x000fe200030006ff */
[----:B------:R-:W-:Y:S01]  /*7670*/  HADD2.F32 R161, -RZ, R6.H0_H0 ;  /* 0x20000006ffa17230 */ /* 0x000fe20000004100 */
[----:B------:R-:W-:Y:S01]  /*7680*/  F2FP.F16.E4M3.UNPACK_B R6, R169 ;  /* 0x000000a9ff06723e */ /* 0x000fe200020006ff */
[C---:B------:R-:W-:Y:S01]  /*7690*/  FMUL R91, R106.reuse, R91 ;  /* 0x0000005b6a5b7220 */ /* 0x040fe20000400000 */
[C---:B------:R-:W-:Y:S01]  /*76a0*/  FMUL R94, R106.reuse, R94 ;  /* 0x0000005e6a5e7220 */ /* 0x040fe20000400000 */
[--C-:B------:R-:W-:Y:S02]  /*76b0*/  HADD2.F32 R163, -RZ, R5.reuse.H0_H0 ;  /* 0x20000005ffa37230 */ /* 0x100fe40000004100 */
[----:B------:R-:W-:Y:S01]  /*76c0*/  FMUL R95, R106, R95 ;  /* 0x0000005f6a5f7220 */ /* 0x000fe20000400000 */
[--C-:B------:R-:W-:Y:S02]  /*76d0*/  HADD2.F32 R170, -RZ, R6.reuse.H1_H1 ;  /* 0x30000006ffaa7230 */ /* 0x100fe40000004100 */
[----:B------:R-:W-:Y:S01]  /*76e0*/  FFMA R91, R112, UR39, R91 ;  /* 0x00000027705b7c23 */ /* 0x000fe2000800005b */
[----:B------:R-:W-:Y:S01]  /*76f0*/  FFMA R92, R113, UR39, R92 ;  /* 0x00000027715c7c23 */ /* 0x000fe2000800005c */
[----:B------:R-:W-:Y:S01]  /*7700*/  FFMA R93, R114, UR39, R93 ;  /* 0x00000027725d7c23 */ /* 0x000fe2000800005d */
[----:B------:R-:W-:Y:S01]  /*7710*/  F2FP.F16.E4M3.UNPACK_B R186, R185 ;  /* 0x000000b9ffba723e */ /* 0x000fe200020006ff */
[----:B------:R-:W-:Y:S01]  /*7720*/  HADD2.F32 R164, -RZ, R5.H1_H1 ;  /* 0x30000005ffa47230 */ /* 0x000fe20000004100 */
[----:B------:R-:W-:Y:S01]  /*7730*/  F2FP.F16.E4M3.UNPACK_B R5, R169.H1 ;  /* 0x000000a9ff05723e */ /* 0x000fe200030006ff */
[----:B------:R-:W-:Y:S01]  /*7740*/  HADD2.F32 R169, -RZ, R6.H0_H0 ;  /* 0x20000006ffa97230 */ /* 0x000fe20000004100 */
[----:B------:R-:W-:Y:S01]  /*7750*/  F2FP.F16.E4M3.UNPACK_B R6, R177 ;  /* 0x000000b1ff06723e */ /* 0x000fe200020006ff */
[----:B------:R-:W-:Y:S01]  /*7760*/  FFMA R94, R115, UR39, R94 ;  /* 0x00000027735e7c23 */ /* 0x000fe2000800005e */
[----:B------:R-:W-:Y:S01]  /*7770*/  F2FP.F16.E4M3.UNPACK_B R185, R185.H1 ;  /* 0x000000b9ffb9723e */ /* 0x000fe200030006ff */
[----:B------:R-:W-:Y:S01]  /*7780*/  HADD2.F32 R119, -RZ, R120.H0_H0 ;  /* 0x20000078ff777230 */ /* 0x000fe20000004100 */
[----:B------:R-:W-:Y:S01]  /*7790*/  F2FP.SATFINITE.E4M3.F32.PACK_AB_MERGE_C R20, R91, R90, RZ ;  /* 0x0000005a5b14723e */ /* 0x000fe200048070ff */
[--C-:B------:R-:W-:Y:S02]  /*77a0*/  HADD2.F32 R178, -RZ, R6.reuse.H1_H1 ;  /* 0x30000006ffb27230 */ /* 0x100fe40000004100 */
[----:B------:R-:W-:Y:S01]  /*77b0*/  FFMA R95, R116, UR39, R95 ;  /* 0x00000027745f7c23 */ /* 0x000fe2000800005f */
[--C-:B------:R-:W-:Y:S01]  /*77c0*/  HADD2.F32 R171, -RZ, R5.reuse.H0_H0 ;  /* 0x20000005ffab7230 */ /* 0x100fe20000004100 */
[----:B------:R-:W-:Y:S01]  /*77d0*/  F2FP.SATFINITE.E4M3.F32.PACK_AB_MERGE_C R20, R89, R88, R20 ;  /* 0x000000585914723e */ /* 0x000fe20004807014 */
[----:B------:R-:W-:Y:S01]  /*77e0*/  HADD2.F32 R172, -RZ, R5.H1_H1 ;  /* 0x30000005ffac7230 */ /* 0x000fe20000004100 */
[----:B------:R-:W-:Y:S01]  /*77f0*/  F2FP.F16.E4M3.UNPACK_B R5, R177.H1 ;  /* 0x000000b1ff05723e */ /* 0x000fe200030006ff */
[----:B------:R-:W-:Y:S02]  /*7800*/  HADD2.F32 R177, -RZ, R6.H0_H0 ;  /* 0x20000006ffb17230 */ /* 0x000fe40000004100 */
[----:B------:R-:W-:Y:S01]  /*7810*/  FFMA R80, R117, UR39, R80 ;  /* 0x0000002775507c23 */ /* 0x000fe20008000050 */
[----:B------:R-:W-:Y:S01]  /*7820*/  FFMA R81, R118, UR39, R81 ;  /* 0x0000002776517c23 */ /* 0x000fe20008000051 */
[----:B------:R-:W-:Y:S01]  /*7830*/  F2FP.SATFINITE.E4M3.F32.PACK_AB_MERGE_C R21, R95, R94, RZ ;  /* 0x0000005e5f15723e */ /* 0x000fe200048070ff */
[--C-:B------:R-:W-:Y:S02]  /*7840*/  HADD2.F32 R179, -RZ, R5.reuse.H0_H0 ;  /* 0x20000005ffb37230 */ /* 0x100fe40000004100 */
[C---:B------:R-:W-:Y:S01]  /*7850*/  FMUL R82, R106.reuse, R82 ;  /* 0x000000526a527220 */ /* 0x040fe20000400000 */
[----:B------:R-:W-:Y:S01]  /*7860*/  HADD2.F32 R120, -RZ, R120.H1_H1 ;  /* 0x30000078ff787230 */ /* 0x000fe20000004100 */
[----:B------:R-:W-:Y:S01]  /*7870*/  F2FP.SATFINITE.E4M3.F32.PACK_AB_MERGE_C R21, R93, R92, R21 ;  /* 0x0000005c5d15723e */ /* 0x000fe20004807015 */
[----:B------:R-:W-:Y:S02]  /*7880*/  HADD2.F32 R180, -RZ, R5.H1_H1 ;  /* 0x30000005ffb47230 */ /* 0x000fe40000004100 */
[----:B------:R-:W-:Y:S01]  /*7890*/  FFMA R82, R119, UR39, R82 ;  /* 0x0000002777527c23 */ /* 0x000fe20008000052 */
[----:B------:R-:W-:Y:S01]  /*78a0*/  LDTM.16dp32bit_t0_t15.x8 R4, tmem[UR4+0xa0] ;  /* 0x0000a004000479ee */ /* 0x000fe20008980000 */
[----:B------:R-:W1:Y:S01]  /*78b0*/  LDTM.16dp32bit_t16_t31.x8 R4, tmem[UR4+0xa8] ;  /* 0x0000a804000479ee */ /* 0x000e6200089a0000 */
[----:B------:R-:W-:Y:S01]  /*78c0*/  NOP ;  /* 0x0000000000007918 */ /* 0x000fe20000000000 */
[----:B-1----:R-:W-:Y:S01]  /*78d0*/  SYNCS.ARRIVE.TRANS64.RED.A1T0 RZ, [UR5], RZ ;  /* 0x000000ffffff79a7 */ /* 0x002fe20008100405 */
[----:B------:R-:W-:Y:S01]  /*78e0*/  STS.64 [R201+UR44+0x3200], R20 ;  /* 0x00320014c9007988 */ /* 0x000fe20008000a2c */
[--C-:B------:R-:W-:Y:S02]  /*78f0*/  HADD2.F32 R13, -RZ, R185.reuse.H0_H0 ;  /* 0x200000b9ff0d7230 */ /* 0x100fe40000004100 */
[----:B------:R-:W-:Y:S01]  /*7900*/  FMUL R83, R106, R83 ;  /* 0x000000536a537220 */ /* 0x000fe20000400000 */
[----:B------:R-:W-:Y:S01]  /*7910*/  F2FP.F16.E4M3.UNPACK_B R128, R128.H1 ;  /* 0x00000080ff80723e */ /* 0x000fe200030006ff */
[----:B------:R-:W-:Y:S01]  /*7920*/  HADD2.F32 R12, -RZ, R185.H1_H1 ;  /* 0x300000b9ff0c7230 */ /* 0x000fe20000004100 */
[----:B------:R-:W-:Y:S01]  /*7930*/  F2FP.SATFINITE.E4M3.F32.PACK_AB_MERGE_C R185, R99, R98, RZ ;  /* 0x0000006263b9723e */ /* 0x000fe200048070ff */
[----:B------:R-:W-:Y:S01]  /*7940*/  FFMA R83, R120, UR39, R83 ;  /* 0x0000002778537c23 */ /* 0x000fe20008000053 */
[----:B------:R-:W-:Y:S01]  /*7950*/  FFMA R84, R121, UR39, R84 ;  /* 0x0000002779547c23 */ /* 0x000fe20008000054 */
[----:B------:R-:W-:Y:S01]  /*7960*/  FFMA R85, R122, UR39, R85 ;  /* 0x000000277a557c23 */ /* 0x000fe20008000055 */
[----:B------:R-:W-:Y:S01]  /*7970*/  F2FP.SATFINITE.E4M3.F32.PACK_AB_MERGE_C R14, R97, R96, R185 ;  /* 0x00000060610e723e */ /* 0x000fe200048070b9 */
[--C-:B------:R-:W-:Y:S01]  /*7980*/  HADD2.F32 R3, -RZ, R186.reuse.H0_H0 ;  /* 0x200000baff037230 */ /* 0x100fe20000004100 */
[----:B------:R-:W-:Y:S01]  /*7990*/  F2FP.SATFINITE.E4M3.F32.PACK_AB_MERGE_C R109, R83, R82, RZ ;  /* 0x00000052536d723e */ /* 0x000fe200048070ff */
[----:B------:R-:W-:Y:S02]  /*79a0*/  HADD2.F32 R0, -RZ, R186.H1_H1 ;  /* 0x300000baff007230 */ /* 0x000fe40000004100 */
[C---:B------:R-:W-:Y:S01]  /*79b0*/  FMUL R86, R106.reuse, R86 ;  /* 0x000000566a567220 */ /* 0x040fe20000400000 */
[----:B------:R1:W-:Y:S01]  /*79c0*/  STS.64 [R201+UR44+0x2e00], R14 ;  /* 0x002e000ec9007988 */ /* 0x0003e20008000a2c */
[C---:B------:R-:W-:Y:S01]  /*79d0*/  FMUL R87, R106.reuse, R87 ;  /* 0x000000576a577220 */ /* 0x040fe20000400000 */
[--C-:B------:R-:W-:Y:S02]  /*79e0*/  HADD2.F32 R127, -RZ, R128.reuse.H0_H0 ;  /* 0x20000080ff7f7230 */ /* 0x100fe40000004100 */
[----:B------:R-:W-:Y:S01]  /*79f0*/  FFMA R86, R123, UR39, R86 ;  /* 0x000000277b567c23 */ /* 0x000fe20008000056 */
[----:B------:R-:W-:Y:S01]  /*7a00*/  FMUL R74, R106, R74 ;  /* 0x0000004a6a4a7220 */ /* 0x000fe20000400000 */
[----:B------:R-:W-:Y:S02]  /*7a10*/  HADD2.F32 R128, -RZ, R128.H1_H1 ;  /* 0x30000080ff807230 */ /* 0x000fe40000004100 */
[----:B------:R-:W-:Y:S01]  /*7a20*/  FFMA R87, R124, UR39, R87 ;  /* 0x000000277c577c23 */ /* 0x000fe20008000057 */
[----:B------:R-:W-:Y:S01]  /*7a30*/  FFMA R72, R125, UR39, R72 ;  /* 0x000000277d487c23 */ /* 0x000fe20008000048 */
[----:B------:R-:W-:Y:S01]  /*7a40*/  FFMA R73, R126, UR39, R73 ;  /* 0x000000277e497c23 */ /* 0x000fe20008000049 */
[----:B------:R-:W-:Y:S01]  /*7a50*/  FFMA R74, R127, UR39, R74 ;  /* 0x000000277f4a7c23 */ /* 0x000fe2000800004a */
[C---:B------:R-:W-:Y:S01]  /*7a60*/  FMUL R4, R106.reuse, R4 ;  /* 0x000000046a047220 */ /* 0x040fe20000400000 */
[----:B------:R-:W-:Y:S01]  /*7a70*/  F2FP.SATFINITE.E4M3.F32.PACK_AB_MERGE_C R110, R87, R86, RZ ;  /* 0x00000056576e723e */ /* 0x000fe200048070ff */
[C---:B------:R-:W-:Y:S01]  /*7a80*/  FMUL R5, R106.reuse, R5 ;  /* 0x000000056a057220 */ /* 0x040fe20000400000 */
[C---:B------:R-:W-:Y:S01]  /*7a90*/  FMUL R8, R106.reuse, R8 ;  /* 0x000000086a087220 */ /* 0x040fe20000400000 */
[C---:B------:R-:W-:Y:S01]  /*7aa0*/  FMUL R9, R106.reuse, R9 ;  /* 0x000000096a097220 */ /* 0x040fe20000400000 */
[C---:B------:R-:W-:Y:S01]  /*7ab0*/  FMUL R75, R106.reuse, R75 ;  /* 0x0000004b6a4b7220 */ /* 0x040fe20000400000 */
[----:B------:R-:W-:Y:S01]  /*7ac0*/  F2FP.F16.E4M3.UNPACK_B R136, R136.H1 ;  /* 0x00000088ff88723e */ /* 0x000fe200030006ff */
[C---:B------:R-:W-:Y:S01]  /*7ad0*/  FMUL R78, R106.reuse, R78 ;  /* 0x0000004e6a4e7220 */ /* 0x040fe20000400000 */
[----:B------:R-:W-:Y:S01]  /*7ae0*/  FMUL R79, R106, R79 ;  /* 0x0000004f6a4f7220 */ /* 0x000fe20000400000 */
[----:B------:R-:W-:Y:S01]  /*7af0*/  FFMA R75, R128, UR39, R75 ;  /* 0x00000027804b7c23 */ /* 0x000fe2000800004b */
[----:B------:R-:W-:Y:S01]  /*7b00*/  FFMA R76, R129, UR39, R76 ;  /* 0x00000027814c7c23 */ /* 0x000fe2000800004c */
[----:B------:R-:W-:Y:S01]  /*7b10*/  FFMA R77, R130, UR39, R77 ;  /* 0x00000027824d7c23 */ /* 0x000fe2000800004d */
[--C-:B------:R-:W-:Y:S02]  /*7b20*/  HADD2.F32 R135, -RZ, R136.reuse.H0_H0 ;  /* 0x20000088ff877230 */ /* 0x100fe40000004100 */
[----:B------:R-:W-:Y:S01]  /*7b30*/  FFMA R78, R131, UR39, R78 ;  /* 0x00000027834e7c23 */ /* 0x000fe2000800004e */
[----:B------:R-:W-:Y:S01]  /*7b40*/  F2FP.SATFINITE.E4M3.F32.PACK_AB_MERGE_C R111, R75, R74, RZ ;  /* 0x0000004a4b6f723e */ /* 0x000fe200048070ff */
[----:B------:R-:W-:Y:S01]  /*7b50*/  FFMA R79, R132, UR39, R79 ;  /* 0x00000027844f7c23 */ /* 0x000fe2000800004f */
[----:B------:R-:W-:Y:S01]  /*7b60*/  FFMA R64, R133, UR39, R64 ;  /* 0x0000002785407c23 */ /* 0x000fe20008000040 */
[----:B-1----:R-:W-:Y:S01]  /*7b70*/  F2FP.SATFINITE.E4M3.F32.PACK_AB_MERGE_C R15, R85, R84, R110 ;  /* 0x00000054550f723e */ /* 0x002fe2000480706e */
[----:B------:R-:W-:Y:S01]  /*7b80*/  FFMA R65, R134, UR39, R65 ;  /* 0x0000002786417c23 */ /* 0x000fe20008000041 */
[----:B------:R-:W-:Y:S01]  /*7b90*/  F2FP.SATFINITE.E4M3.F32.PACK_AB_MERGE_C R20, R73, R72, R111 ;  /* 0x000000484914723e */ /* 0x000fe2000480706f */
[C---:B------:R-:W-:Y:S01]  /*7ba0*/  FMUL R66, R106.reuse, R66 ;  /* 0x000000426a427220 */ /* 0x040fe20000400000 */
[----:B------:R-:W-:Y:S01]  /*7bb0*/  HADD2.F32 R136, -RZ, R136.H1_H1 ;  /* 0x30000088ff887230 */ /* 0x000fe20000004100 */
[----:B------:R-:W-:Y:S01]  /*7bc0*/  F2FP.SATFINITE.E4M3.F32.PACK_AB_MERGE_C R14, R81, R80, R109 ;  /* 0x00000050510e723e */ /* 0x000fe2000480706d */
[----:B------:R-:W-:Y:S01]  /*7bd0*/  FMUL R67, R106, R67 ;  /* 0x000000436a437220 */ /* 0x000fe20000400000 */
[----:B------:R-:W-:Y:S01]  /*7be0*/  F2FP.F16.E4M3.UNPACK_B R144, R144.H1 ;  /* 0x00000090ff90723e */ /* 0x000fe200030006ff */
[----:B------:R-:W-:Y:S01]  /*7bf0*/  FFMA R66, R135, UR39, R66 ;  /* 0x0000002787427c23 */ /* 0x000fe20008000042 */
[----:B------:R-:W-:Y:S01]  /*7c00*/  F2FP.SATFINITE.E4M3.F32.PACK_AB_MERGE_C R21, R79, R78, RZ ;  /* 0x0000004e4f15723e */ /* 0x000fe200048070ff */
[----:B------:R1:W-:Y:S01]  /*7c10*/  STS.64 [R201+UR44+0x3600], R14 ;  /* 0x0036000ec9007988 */ /* 0x0003e20008000a2c */
[----:B------:R-:W-:Y:S01]  /*7c20*/  FFMA R67, R136, UR39, R67 ;  /* 0x0000002788437c23 */ /* 0x000fe20008000043 */
[----:B------:R-:W-:Y:S01]  /*7c30*/  FFMA R68, R137, UR39, R68 ;  /* 0x0000002789447c23 */ /* 0x000fe20008000044 */
[----:B------:R-:W-:Y:S01]  /*7c40*/  F2FP.SATFINITE.E4M3.F32.PACK_AB_MERGE_C R21, R77, R76, R21 ;  /* 0x0000004c4d15723e */ /* 0x000fe20004807015 */
[----:B------:R-:W-:Y:S01]  /*7c50*/  FFMA R69, R138, UR39, R69 ;  /* 0x000000278a457c23 */ /* 0x000fe20008000045 */
[C---:B------:R-:W-:Y:S01]  /*7c60*/  FMUL R70, R106.reuse, R70 ;  /* 0x000000466a467220 */ /* 0x040fe20000400000 */
[----:B------:R-:W-:Y:S01]  /*7c70*/  F2FP.SATFINITE.E4M3.F32.PACK_AB_MERGE_C R110, R67, R66, RZ ;  /* 0x00000042436e723e */ /* 0x000fe200048070ff */
[----:B------:R-:W-:Y:S01]  /*7c80*/  FMUL R71, R106, R71 ;  /* 0x000000476a477220 */ /* 0x000fe20000400000 */
[--C-:B------:R-:W-:Y:S01]  /*7c90*/  HADD2.F32 R143, -RZ, R144.reuse.H0_H0 ;  /* 0x20000090ff8f7230 */ /* 0x100fe20000004100 */
[----:B------:R3:W-:Y:S01]  /*7ca0*/  STS.64 [R201+UR44+0x3a00], R20 ;  /* 0x003a0014c9007988 */ /* 0x0007e20008000a2c */
[----:B------:R-:W-:Y:S01]  /*7cb0*/  F2FP.SATFINITE.E4M3.F32.PACK_AB_MERGE_C R110, R65, R64, R110 ;  /* 0x00000040416e723e */ /* 0x000fe2000480706e */
[----:B------:R-:W-:Y:S01]  /*7cc0*/  FFMA R70, R139, UR39, R70 ;  /* 0x000000278b467c23 */ /* 0x000fe20008000046 */
[----:B------:R-:W-:Y:S01]  /*7cd0*/  FFMA R71, R140, UR39, R71 ;  /* 0x000000278c477c23 */ /* 0x000fe20008000047 */
[----:B------:R-:W-:Y:S01]  /*7ce0*/  FFMA R56, R141, UR39, R56 ;  /* 0x000000278d387c23 */ /* 0x000fe20008000038 */
[----:B------:R-:W-:Y:S01]  /*7cf0*/  FFMA R57, R142, UR39, R57 ;  /* 0x000000278e397c23 */ /* 0x000fe20008000039 */
[C---:B------:R-:W-:Y:S01]  /*7d00*/  FMUL R58, R106.reuse, R58 ;  /* 0x0000003a6a3a7220 */ /* 0x040fe20000400000 */
[----:B------:R-:W-:Y:S01]  /*7d10*/  HADD2.F32 R144, -RZ, R144.H1_H1 ;  /* 0x30000090ff907230 */ /* 0x000fe20000004100 */
[----:B------:R-:W-:Y:S01]  /*7d20*/  F2FP.SATFINITE.E4M3.F32.PACK_AB_MERGE_C R111, R71, R70, RZ ;  /* 0x00000046476f723e */ /* 0x000fe200048070ff */
[----:B------:R-:W-:Y:S01]  /*7d30*/  FMUL R59, R106, R59 ;  /* 0x0000003b6a3b7220 */ /* 0x000fe20000400000 */
[----:B------:R-:W-:Y:S01]  /*7d40*/  F2FP.F16.E4M3.UNPACK_B R152, R152.H1 ;  /* 0x00000098ff98723e */ /* 0x000fe200030006ff */
[----:B------:R-:W-:Y:S01]  /*7d50*/  FFMA R58, R143, UR39, R58 ;  /* 0x000000278f3a7c23 */ /* 0x000fe2000800003a */
[----:B------:R-:W-:Y:S01]  /*7d60*/  F2FP.SATFINITE.E4M3.F32.PACK_AB_MERGE_C R111, R69, R68, R111 ;  /* 0x00000044456f723e */ /* 0x000fe2000480706f */
[----:B------:R-:W-:Y:S01]  /*7d70*/  FFMA R59, R144, UR39, R59 ;  /* 0x00000027903b7c23 */ /* 0x000fe2000800003b */
[----:B------:R-:W-:Y:S01]  /*7d80*/  FFMA R60, R145, UR39, R60 ;  /* 0x00000027913c7c23 */ /* 0x000fe2000800003c */
[----:B------:R-:W-:Y:S01]  /*7d90*/  FFMA R61, R146, UR39, R61 ;  /* 0x00000027923d7c23 */ /* 0x000fe2000800003d */
[C---:B------:R-:W-:Y:S01]  /*7da0*/  FMUL R62, R106.reuse, R62 ;  /* 0x0000003e6a3e7220 */ /* 0x040fe20000400000 */
[----:B------:R4:W-:Y:S01]  /*7db0*/  STS.64 [R201+UR44+0x3e00], R110 ;  /* 0x003e006ec9007988 */ /* 0x0009e20008000a2c */
[----:B------:R-:W-:Y:S01]  /*7dc0*/  F2FP.SATFINITE.E4M3.F32.PACK_AB_MERGE_C R112, R59, R58, RZ ;  /* 0x0000003a3b70723e */ /* 0x000fe200048070ff */
[----:B------:R-:W-:Y:S01]  /*7dd0*/  FMUL R63, R106, R63 ;  /* 0x0000003f6a3f7220 */ /* 0x000fe20000400000 */
[--C-:B------:R-:W-:Y:S02]  /*7de0*/  HADD2.F32 R151, -RZ, R152.reuse.H0_H0 ;  /* 0x20000098ff977230 */ /* 0x100fe40000004100 */
[----:B------:R-:W-:Y:S01]  /*7df0*/  FFMA R62, R147, UR39, R62 ;  /* 0x00000027933e7c23 */ /* 0x000fe2000800003e */
[----:B------:R-:W-:Y:S01]  /*7e00*/  F2FP.SATFINITE.E4M3.F32.PACK_AB_MERGE_C R112, R57, R56, R112 ;  /* 0x000000383970723e */ /* 0x000fe20004807070 */
        /* <DEDUP_REMOVED lines=19> */
[----:B-1----:R-:W-:Y:S01]  /*7f40*/  F2FP.SATFINITE.E4M3.F32.PACK_AB_MERGE_C R14, R49, R48, R109 ;  /* 0x00000030310e723e */ /* 0x002fe2000480706d */
        /* <DEDUP_REMOVED lines=12> */
[C---:B------:R-:W-:Y:S01]  /*8010*/  FMUL R46, R106.reuse, R46 ;  /* 0x0000002e6a2e7220 */ /* 0x040fe20000400000 */
[----:B------:R-:W-:Y:S01]  /*8020*/  FMUL R47, R106, R47 ;  /* 0x0000002f6a2f7220 */ /* 0x000fe20000400000 */
[----:B------:R2:W-:Y:S01]  /*8030*/  STS.64 [R201+UR44+0x4600], R14 ;  /* 0x0046000ec9007988 */ /* 0x0005e20008000a2c */
[----:B------:R-:W-:Y:S01]  /*8040*/  FFMA R45, R162, UR39, R45 ;  /* 0x00000027a22d7c23 */ /* 0x000fe2000800002d */
[--C-:B------:R-:W-:Y:S01]  /*8050*/  HADD2.F32 R167, -RZ, R168.reuse.H0_H0 ;  /* 0x200000a8ffa77230 */ /* 0x100fe20000004100 */
[----:B---3--:R-:W-:Y:S01]  /*8060*/  F2FP.SATFINITE.E4M3.F32.PACK_AB_MERGE_C R20, R43, R42, RZ ;  /* 0x0000002a2b14723e */ /* 0x008fe200048070ff */
[----:B------:R-:W-:Y:S01]  /*8070*/  FFMA R46, R163, UR39, R46 ;  /* 0x00000027a32e7c23 */ /* 0x000fe2000800002e */
[----:B------:R-:W-:Y:S01]  /*8080*/  FFMA R47, R164, UR39, R47 ;  /* 0x00000027a42f7c23 */ /* 0x000fe2000800002f */
[----:B------:R-:W-:Y:S01]  /*8090*/  FFMA R32, R165, UR39, R32 ;  /* 0x00000027a5207c23 */ /* 0x000fe20008000020 */
[C---:B------:R-:W-:Y:S01]  /*80a0*/  FMUL R34, R106.reuse, R34 ;  /* 0x000000226a227220 */ /* 0x040fe20000400000 */
[----:B------:R-:W-:Y:S02]  /*80b0*/  HADD2.F32 R168, -RZ, R168.H1_H1 ;  /* 0x300000a8ffa87230 */ /* 0x000fe40000004100 */
[----:B------:R-:W-:Y:S01]  /*80c0*/  FMUL R35, R106, R35 ;  /* 0x000000236a237220 */ /* 0x000fe20000400000 */
[----:B------:R-:W-:Y:S01]  /*80d0*/  F2FP.F16.E4M3.UNPACK_B R176, R176.H1 ;  /* 0x000000b0ffb0723e */ /* 0x000fe200030006ff */
[----:B------:R-:W-:Y:S01]  /*80e0*/  FFMA R33, R166, UR39, R33 ;  /* 0x00000027a6217c23 */ /* 0x000fe20008000021 */
[----:B------:R-:W-:Y:S01]  /*80f0*/  FFMA R34, R167, UR39, R34 ;  /* 0x00000027a7227c23 */ /* 0x000fe20008000022 */
[----:B------:R-:W-:Y:S01]  /*8100*/  FMUL R38, R106, R38 ;  /* 0x000000266a267220 */ /* 0x000fe20000400000 */
[----:B------:R-:W-:Y:S01]  /*8110*/  FFMA R35, R168, UR39, R35 ;  /* 0x00000027a8237c23 */ /* 0x000fe20008000023 */
[----:B------:R-:W-:Y:S01]  /*8120*/  FMUL R39, R106, R39 ;  /* 0x000000276a277220 */ /* 0x000fe20000400000 */
[----:B------:R-:W-:Y:S01]  /*8130*/  FFMA R36, R169, UR39, R36 ;  /* 0x00000027a9247c23 */ /* 0x000fe20008000024 */
[----:B------:R-:W-:Y:S01]  /*8140*/  FFMA R37, R170, UR39, R37 ;  /* 0x00000027aa257c23 */ /* 0x000fe20008000025 */
[--C-:B------:R-:W-:Y:S02]  /*8150*/  HADD2.F32 R175, -RZ, R176.reuse.H0_H0 ;  /* 0x200000b0ffaf7230 */ /* 0x100fe40000004100 */
[----:B------:R-:W-:Y:S01]  /*8160*/  FFMA R38, R171, UR39, R38 ;  /* 0x00000027ab267c23 */ /* 0x000fe20008000026 */
[----:B------:R-:W-:Y:S01]  /*8170*/  FMUL R26, R106, R26 ;  /* 0x0000001a6a1a7220 */ /* 0x000fe20000400000 */
[----:B------:R-:W-:Y:S02]  /*8180*/  HADD2.F32 R176, -RZ, R176.H1_H1 ;  /* 0x300000b0ffb07230 */ /* 0x000fe40000004100 */
[----:B------:R-:W-:Y:S01]  /*8190*/  FFMA R39, R172, UR39, R39 ;  /* 0x00000027ac277c23 */ /* 0x000fe20008000027 */
[----:B------:R-:W-:Y:S01]  /*81a0*/  FMUL R27, R106, R27 ;  /* 0x0000001b6a1b7220 */ /* 0x000fe20000400000 */
[----:B------:R-:W-:Y:S01]  /*81b0*/  FFMA R24, R173, UR39, R24 ;  /* 0x00000027ad187c23 */ /* 0x000fe20008000018 */
        /* <DEDUP_REMOVED lines=10> */
[----:B------:R-:W-:Y:S02]  /*8260*/  HADD2.F32 R184, -RZ, R184.H1_H1 ;  /* 0x300000b8ffb87230 */ /* 0x000fe40000004100 */
[----:B------:R-:W-:Y:S01]  /*8270*/  FMUL R6, R106, R6 ;  /* 0x000000066a067220 */ /* 0x000fe20000400000 */
[----:B------:R-:W-:Y:S01]  /*8280*/  FFMA R31, R180, UR39, R31 ;  /* 0x00000027b41f7c23 */ /* 0x000fe2000800001f */
[----:B------:R-:W-:Y:S01]  /*8290*/  FMUL R7, R106, R7 ;  /* 0x000000076a077220 */ /* 0x000fe20000400000 */
[----:B------:R-:W-:Y:S01]  /*82a0*/  FFMA R4, R181, UR39, R4 ;  /* 0x00000027b5047c23 */ /* 0x000fe20008000004 */
[----:B------:R-:W-:Y:S01]  /*82b0*/  FFMA R5, R182, UR39, R5 ;  /* 0x00000027b6057c23 */ /* 0x000fe20008000005 */
[----:B------:R-:W-:Y:S01]  /*82c0*/  FFMA R6, R183, UR39, R6 ;  /* 0x00000027b7067c23 */ /* 0x000fe20008000006 */
[----:B------:R-:W-:Y:S01]  /*82d0*/  FMUL R10, R106, R10 ;  /* 0x0000000a6a0a7220 */ /* 0x000fe20000400000 */
[----:B------:R-:W-:Y:S01]  /*82e0*/  FFMA R7, R184, UR39, R7 ;  /* 0x00000027b8077c23 */ /* 0x000fe20008000007 */
[----:B------:R-:W-:Y:S01]  /*82f0*/  FMUL R11, R106, R11 ;  /* 0x0000000b6a0b7220 */ /* 0x000fe20000400000 */
[----:B------:R-:W-:Y:S01]  /*8300*/  FFMA R8, R3, UR39, R8 ;  /* 0x0000002703087c23 */ /* 0x000fe20008000008 */
[----:B------:R-:W-:Y:S01]  /*8310*/  FFMA R9, R0, UR39, R9 ;  /* 0x0000002700097c23 */ /* 0x000fe20008000009 */
[----:B------:R-:W-:Y:S01]  /*8320*/  FFMA R10, R13, UR39, R10 ;  /* 0x000000270d0a7c23 */ /* 0x000fe2000800000a */
[----:B------:R-:W-:Y:S01]  /*8330*/  FFMA R11, R12, UR39, R11 ;  /* 0x000000270c0b7c23 */ /* 0x000fe2000800000b */
[----:B------:R-:W-:Y:S01]  /*8340*/  F2FP.SATFINITE.E4M3.F32.PACK_AB_MERGE_C R26, R27, R26, RZ ;  /* 0x0000001a1b1a723e */ /* 0x000fe200048070ff */
[----:B------:R-:W-:Y:S01]  /*8350*/  UIADD3 UR62, UPT, UPT, UR38, 0x1, URZ ;  /* 0x00000001263e7890 */ /* 0x000fe2000fffe0ff */
[----:B------:R-:W-:Y:S01]  /*8360*/  F2FP.SATFINITE.E4M3.F32.PACK_AB_MERGE_C R6, R7, R6, RZ ;  /* 0x000000060706723e */ /* 0x000fe200048070ff */
[----:B------:R-:W-:Y:S01]  /*8370*/  BSSY.RECONVERGENT B0, `(.L_x_107) ;  /* 0x0000057000007945 */ /* 0x000fe20003800200 */
[----:B------:R-:W-:Y:S02]  /*8380*/  F2FP.SATFINITE.E4M3.F32.PACK_AB_MERGE_C R21, R47, R46, RZ ;  /* 0x0000002e2f15723e */ /* 0x000fe400048070ff */
[----:B----4-:R-:W-:Y:S02]  /*8390*/  F2FP.SATFINITE.E4M3.F32.PACK_AB_MERGE_C R110, R35, R34, RZ ;  /* 0x00000022236e723e */ /* 0x010fe400048070ff */
[----:B------:R-:W-:Y:S02]  /*83a0*/  F2FP.SATFINITE.E4M3.F32.PACK_AB_MERGE_C R111, R39, R38, RZ ;  /* 0x00000026276f723e */ /* 0x000fe400048070ff */
[----:B------:R-:W-:Y:S02]  /*83b0*/  F2FP.SATFINITE.E4M3.F32.PACK_AB_MERGE_C R30, R31, R30, RZ ;  /* 0x0000001e1f1e723e */ /* 0x000fe400048070ff */
[----:B------:R-:W-:Y:S02]  /*83c0*/  F2FP.SATFINITE.E4M3.F32.PACK_AB_MERGE_C R10, R11, R10, RZ ;  /* 0x0000000a0b0a723e */ /* 0x000fe400048070ff */
[----:B------:R-:W-:Y:S02]  /*83d0*/  F2FP.SATFINITE.E4M3.F32.PACK_AB_MERGE_C R24, R25, R24, R26 ;  /* 0x000000181918723e */ /* 0x000fe4000480701a */
[----:B------:R-:W-:Y:S02]  /*83e0*/  F2FP.SATFINITE.E4M3.F32.PACK_AB_MERGE_C R4, R5, R4, R6 ;  /* 0x000000040504723e */ /* 0x000fe40004807006 */
[----:B------:R-:W-:Y:S02]  /*83f0*/  F2FP.SATFINITE.E4M3.F32.PACK_AB_MERGE_C R20, R41, R40, R20 ;  /* 0x000000282914723e */ /* 0x000fe40004807014 */
[----:B------:R-:W-:Y:S02]  /*8400*/  F2FP.SATFINITE.E4M3.F32.PACK_AB_MERGE_C R21, R45, R44, R21 ;  /* 0x0000002c2d15723e */ /* 0x000fe40004807015 */
[----:B------:R-:W-:Y:S02]  /*8410*/  F2FP.SATFINITE.E4M3.F32.PACK_AB_MERGE_C R110, R33, R32, R110 ;  /* 0x00000020216e723e */ /* 0x000fe4000480706e */
[----:B------:R-:W-:Y:S01]  /*8420*/  F2FP.SATFINITE.E4M3.F32.PACK_AB_MERGE_C R111, R37, R36, R111 ;  /* 0x00000024256f723e */ /* 0x000fe2000480706f */
[----:B------:R2:W-:Y:S01]  /*8430*/  STS.64 [R201+UR44+0x4a00], R20 ;  /* 0x004a0014c9007988 */ /* 0x0005e20008000a2c */
[----:B------:R-:W-:Y:S02]  /*8440*/  F2FP.SATFINITE.E4M3.F32.PACK_AB_MERGE_C R25, R29, R28, R30 ;  /* 0x0000001c1d19723e */ /* 0x000fe4000480701e */
[----:B------:R-:W-:Y:S03]  /*8450*/  F2FP.SATFINITE.E4M3.F32.PACK_AB_MERGE_C R5, R9, R8, R10 ;  /* 0x000000080905723e */ /* 0x000fe6000480700a */
[----:B------:R2:W-:Y:S06]  /*8460*/  STS.64 [R201+UR44+0x4e00], R110 ;  /* 0x004e006ec9007988 */ /* 0x0005ec0008000a2c */
[----:B------:R2:W-:Y:S06]  /*8470*/  STS.64 [R201+UR44+0x5200], R24 ;  /* 0x00520018c9007988 */ /* 0x0005ec0008000a2c */
[----:B------:R2:W-:Y:S01]  /*8480*/  STS.64 [R201+UR44+0x5600], R4 ;  /* 0x00560004c9007988 */ /* 0x0005e20008000a2c */
[----:B------:R-:W-:Y:S01]  /*8490*/  @!PT LDS RZ, [RZ] ;  /* 0x00000000fffff984 */ /* 0x000fe20000000800 */
[----:B------:R-:W-:Y:S01]  /*84a0*/  @!PT LDS RZ, [RZ] ;  /* 0x00000000fffff984 */ /* 0x000fe20000000800 */
[----:B------:R-:W-:Y:S01]  /*84b0*/  @!PT LDS RZ, [RZ] ;  /* 0x00000000fffff984 */ /* 0x000fe20000000800 */
[----:B------:R-:W-:Y:S01]  /*84c0*/  @!PT LDS RZ, [RZ] ;  /* 0x00000000fffff984 */ /* 0x000fe20000000800 */
[----:B------:R1:W-:Y:S06]  /*84d0*/  MEMBAR.ALL.CTA ;  /* 0x0000000000007992 */ /* 0x0003ec0000008000 */
[----:B-1----:R-:W1:Y:S02]  /*84e0*/  FENCE.VIEW.ASYNC.S ;  /* 0x00000000000073c6 */ /* 0x002e640000000000 */
[----:B-1----:R-:W-:Y:S06]  /*84f0*/  BAR.SYNC.DEFER_BLOCKING 0x1, 0x80 ;  /* 0x0042000000007b1d */ /* 0x002fec0000010000 */
[----:B------:R-:W-:Y:S05]  /*8500*/  @P0 BRA `(.L_x_108) ;  /* 0x0000000000f40947 */ /* 0x000fea0003800000 */
[----:B------:R-:W-:Y:S01]  /*8510*/  R2UR UR22, R197 ;  /* 0x00000000c51672ca */ /* 0x000fe200000e0000 */
[----:B------:R-:W-:Y:S01]  /*8520*/  UIADD3 UR64, UP0, UPT, UR60, 0x680, URZ ;  /* 0x000006803c407890 */ /* 0x000fe2000ff1e0ff */
[----:B------:R-:W-:Y:S01]  /*8530*/  R2UR UR21, R195 ;  /* 0x00000000c31572ca */ /* 0x000fe200000e0000 */
[----:B------:R-:W-:Y:S02]  /*8540*/  UIADD3 UR20, UPT, UPT, UR44, 0x2e00, URZ ;  /* 0x00002e002c147890 */ /* 0x000fe4000fffe0ff */
[----:B------:R-:W-:Y:S01]  /*8550*/  UIADD3.X UR65, UPT, UPT, URZ, UR61, URZ, UP0, !UPT ;  /* 0x0000003dff417290 */ /* 0x000fe200087fe4ff */
[----:B------:R-:W-:Y:S01]  /*8560*/  UMOV UR23, UR36 ;  /* 0x0000002400177c82 */ /* 0x000fe20008000000 */
[----:B------:R-:W-:Y:S01]  /*8570*/  UIADD3 UR16, UPT, UPT, UR44, 0x3200, URZ ;  /* 0x000032002c107890 */ /* 0x000fe2000fffe0ff */
[----:B------:R-:W-:Y:S01]  /*8580*/  UMOV UR19, UR36 ;  /* 0x0000002400137c82 */ /* 0x000fe20008000000 */
[----:B------:R-:W-:Y:S04]  /*8590*/  UIADD3 UR12, UPT, UPT, UR44, 0x3600, URZ ;  /* 0x000036002c0c7890 */ /* 0x000fe8000fffe0ff */
[----:B------:R-:W-:Y:S02]  /*85a0*/  USHF.L.U32 UR22, UR22, 0x6, URZ ;  /* 0x0000000616167899 */ /* 0x000fe400080006ff */
[----:B------:R-:W-:Y:S01]  /*85b0*/  UIMAD UR21, UR21, 0xb0, URZ ;  /* 0x000000b0151578a4 */ /* 0x000fe2000f8e02ff */
[----:B------:R-:W-:Y:S01]  /*85c0*/  UMOV UR15, UR36 ;  /* 0x00000024000f7c82 */ /* 0x000fe20008000000 */
[----:B------:R-:W-:Y:S02]  /*85d0*/  UIADD3 UR8, UPT, UPT, UR44, 0x3a00, URZ ;  /* 0x00003a002c087890 */ /* 0x000fe4000fffe0ff */
[----:B------:R-:W-:Y:S01]  /*85e0*/  UIADD3 UR17, UPT, UPT, UR21, 0x10, URZ ;  /* 0x0000001015117890 */ /* 0x000fe2000fffe0ff */
[----:B------:R-:W-:Y:S01]  /*85f0*/  UMOV UR18, UR22 ;  /* 0x0000001600127c82 */ /* 0x000fe20008000000 */
[----:B------:R-:W-:Y:S03]  /*8600*/  UIADD3 UR13, UPT, UPT, UR21, 0x20, URZ ;  /* 0x00000020150d7890 */ /* 0x000fe6000fffe0ff */
[----:B------:R1:W-:Y:S01]  /*8610*/  UTMASTG.3D [UR20], [UR64] ;  /* 0x00000014400073b5 */ /* 0x0003e20008010000 */
[----:B------:R-:W-:Y:S01]  /*8620*/  UMOV UR14, UR22 ;  /* 0x00000016000e7c82 */ /* 0x000fe20008000000 */
[----:B------:R-:W-:Y:S01]  /*8630*/  UIADD3 UR9, UPT, UPT, UR21, 0x30, URZ ;  /* 0x0000003015097890 */ /* 0x000fe2000fffe0ff */
[----:B------:R-:W-:Y:S01]  /*8640*/  UMOV UR11, UR36 ;  /* 0x00000024000b7c82 */ /* 0x000fe20008000000 */
[----:B------:R-:W-:Y:S01]  /*8650*/  UMOV UR10, UR22 ;  /* 0x00000016000a7c82 */ /* 0x000fe20008000000 */
[----:B------:R-:W-:Y:S01]  /*8660*/  UIADD3 UR4, UPT, UPT, UR44, 0x3e00, URZ ;  /* 0x00003e002c047890 */ /* 0x000fe2000fffe0ff */
[----:B------:R1:W-:Y:S01]  /*8670*/  UTMASTG.3D [UR16], [UR64] ;  /* 0x00000010400073b5 */ /* 0x0003e20008010000 */
[----:B------:R-:W-:Y:S01]  /*8680*/  UIADD3 UR5, UPT, UPT, UR21, 0x40, URZ ;  /* 0x0000004015057890 */ /* 0x000fe2000fffe0ff */
[----:B------:R-:W-:Y:S01]  /*8690*/  UMOV UR7, UR36 ;  /* 0x0000002400077c82 */ /* 0x000fe20008000000 */
[----:B------:R-:W-:Y:S01]  /*86a0*/  UMOV UR6, UR22 ;  /* 0x0000001600067c82 */ /* 0x000fe20008000000 */
[----:B------:R-:W-:Y:S02]  /*86b0*/  UIADD3 UR24, UPT, UPT, UR44, 0x4200, URZ ;  /* 0x000042002c187890 */ /* 0x000fe4000fffe0ff */
[----:B------:R-:W-:Y:S01]  /*86c0*/  UIADD3 UR25, UPT, UPT, UR21, 0x50, URZ ;  /* 0x0000005015197890 */ /* 0x000fe2000fffe0ff */
[----:B------:R1:W-:Y:S01]  /*86d0*/  UTMASTG.3D [UR12], [UR64] ;  /* 0x0000000c400073b5 */ /* 0x0003e20008010000 */
[----:B------:R-:W-:Y:S01]  /*86e0*/  UMOV UR27, UR36 ;  /* 0x00000024001b7c82 */ /* 0x000fe20008000000 */
[----:B------:R-:W-:Y:S01]  /*86f0*/  UMOV UR26, UR22 ;  /* 0x00000016001a7c82 */ /* 0x000fe20008000000 */
[----:B------:R-:W-:Y:S02]  /*8700*/  UIADD3 UR28, UPT, UPT, UR44, 0x4600, URZ ;  /* 0x000046002c1c7890 */ /* 0x000fe4000fffe0ff */
[----:B------:R-:W-:Y:S01]  /*8710*/  UIADD3 UR29, UPT, UPT, UR21, 0x60, URZ ;  /* 0x00000060151d7890 */ /* 0x000fe2000fffe0ff */
[----:B------:R-:W-:Y:S01]  /*8720*/  UMOV UR31, UR36 ;  /* 0x00000024001f7c82 */ /* 0x000fe20008000000 */
[----:B------:R1:W-:Y:S01]  /*8730*/  UTMASTG.3D [UR8], [UR64] ;  /* 0x00000008400073b5 */ /* 0x0003e20008010000 */
[----:B------:R-:W-:Y:S01]  /*8740*/  UMOV UR30, UR22 ;  /* 0x00000016001e7c82 */ /* 0x000fe20008000000 */
[----:B------:R-:W-:Y:S02]  /*8750*/  UIADD3 UR32, UPT, UPT, UR44, 0x4a00, URZ ;  /* 0x00004a002c207890 */ /* 0x000fe4000fffe0ff */
[----:B------:R-:W-:Y:S01]  /*8760*/  UIADD3 UR33, UPT, UPT, UR21, 0x70, URZ ;  /* 0x0000007015217890 */ /* 0x000fe2000fffe0ff */
[----:B------:R-:W-:Y:S01]  /*8770*/  UMOV UR35, UR36 ;  /* 0x0000002400237c82 */ /* 0x000fe20008000000 */
[----:B------:R-:W-:Y:S01]  /*8780*/  UMOV UR34, UR22 ;  /* 0x0000001600227c82 */ /* 0x000fe20008000000 */
[----:B------:R1:W-:Y:S01]  /*8790*/  UTMASTG.3D [UR4], [UR64] ;  /* 0x00000004400073b5 */ /* 0x0003e20008010000 */
[----:B------:R-:W-:Y:S02]  /*87a0*/  UIADD3 UR48, UPT, UPT, UR44, 0x4e00, URZ ;  /* 0x00004e002c307890 */ /* 0x000fe4000fffe0ff */
        /* <DEDUP_REMOVED lines=13> */
[----:B------:R1:W-:Y:S01]  /*8880*/  UTMASTG.3D [UR32], [UR64] ;  /* 0x00000020400073b5 */ /* 0x0003e20008010000 */
[----:B------:R1:W-:Y:S01]  /*8890*/  UTMASTG.3D [UR48], [UR64] ;  /* 0x00000030400073b5 */ /* 0x0003e20008010000 */
[----:B------:R1:W-:Y:S03]  /*88a0*/  UTMASTG.3D [UR52], [UR64] ;  /* 0x00000034400073b5 */ /* 0x0003e60008010000 */
[----:B------:R1:W-:Y:S01]  /*88b0*/  UTMASTG.3D [UR56], [UR64] ;  /* 0x00000038400073b5 */ /* 0x0003e20008010000 */
[----:B------:R0:W-:Y:S01]  /*88c0*/  UTMACMDFLUSH ;  /* 0x00000000000079b7 */ /* 0x0001e20000000000 */
[----:B-1----:R-:W-:Y:S04]  /*88d0*/  DEPBAR.LE SB0, 0x0 ;  /* 0x000080000000791a */ /* 0x002fe80000000000 */
.L_x_108:
[----:B------:R-:W-:Y:S05]  /*88e0*/  BSYNC.RECONVERGENT B0 ;  /* 0x0000000000007941 */ /* 0x000fea0003800200 */
.L_x_107:
[----:B------:R-:W-:Y:S01]  /*88f0*/  BAR.SYNC.DEFER_BLOCKING 0x1, 0x80 ;  /* 0x0042000000007b1d */ /* 0x000fe20000010000 */
[----:B------:R-:W-:Y:S01]  /*8900*/  ISETP.NE.AND P1, PT, R208, RZ, PT ;  /* 0x000000ffd000720c */ /* 0x000fe20003f25270 */
[----:B------:R-:W-:Y:S01]  /*8910*/  UISETP.NE.AND UP0, UPT, UR62, 0x4, UPT ;  /* 0x000000043e00788c */ /* 0x000fe2000bf05270 */
[----:B------:R-:W-:Y:S01]  /*8920*/  ISETP.NE.AND P0, PT, R209, 0x2, PT ;  /* 0x00000002d100780c */ /* 0x000fe20003f05270 */
[----:B------:R-:W-:Y:S02]  /*8930*/  IMAD.IADD R195, R105, 0x1, R187 ;  /* 0x0000000169c37824 */ /* 0x000fe400078e02bb */
[----:B------:R-:W-:Y:S01]  /*8940*/  USEL UR4, URZ, 0x1, UP0 ;  /* 0x00000001ff047887 */ /* 0x000fe20008000000 */
[----:B------:R-:W-:Y:S01]  /*8950*/  SEL R0, RZ, 0x1, P0 ;  /* 0x00000001ff007807 */ /* 0x000fe20000000000 */
[----:B------:R-:W-:Y:S01]  /*8960*/  USEL UR38, UR62, URZ, UP0 ;  /* 0x000000ff3e267287 */ /* 0x000fe20008000000 */
[----:B------:R-:W-:Y:S01]  /*8970*/  SEL R209, R209, RZ, P0 ;  /* 0x000000ffd1d17207 */ /* 0x000fe20000000000 */
[----:B------:R-:W-:Y:S01]  /*8980*/  IMAD.IADD R197, R107, 0x1, R194 ;  /* 0x000000016bc57824 */ /* 0x000fe200078e02c2 */
[----:B------:R-:W-:Y:S02]  /*8990*/  LOP3.LUT R205, R205, R0, RZ, 0x3c, !PT ;  /* 0x00000000cdcd7212 */ /* 0x000fe400078e3cff */
[----:B------:R-:W-:Y:S02]  /*89a0*/  LOP3.LUT R206, R206, UR4, RZ, 0x3c, !PT ;  /* 0x00000004cece7c12 */ /* 0x000fe4000f8e3cff */
[----:B------:R-:W-:Y:S01]  /*89b0*/  @P1 R2UR UR36, R203 ;  /* 0x00000000cb2412ca */ /* 0x000fe200000e0000 */
[----:B------:R-:W-:Y:S03]  /*89c0*/  @!UPT UIADD3 URZ, UPT, UPT, URZ, URZ, URZ ;  /* 0x000000fffffff290 */ /* 0x000fe6000fffe0ff */
[----:B------:R-:W-:Y:S11]  /*89d0*/  @P1 BRA `(.L_x_109) ;  /* 0xffffffc400841947 */ /* 0x000ff6000383ffff */
[----:B------:R-:W-:Y:S05]  /*89e0*/  EXIT ;  /* 0x000000000000794d */ /* 0x000fea0003800000 */
.L_x_20:
[----:B--2---:R2:W1:Y:S02]  /*89f0*/  SYNCS.PHASECHK.TRANS64.TRYWAIT P0, [R3+URZ+0x160], R2 ;  /* 0x00016002030075a7 */ /* 0x00446400080011ff */
[----:B-1----:R-:W-:Y:S05]  /*8a00*/  @!P0 NANOSLEEP.SYNCS 0x989680 ;  /* 0x009896800000895d */ /* 0x002fea0003900000 */
[----:B------:R-:W1:Y:S02]  /*8a10*/  @!P0 SYNCS.PHASECHK.TRANS64 P0, [R3+URZ+0x160], R2 ;  /* 0x00016002030085a7 */ /* 0x000e6400080010ff */
[----:B-1----:R-:W-:Y:S05]  /*8a20*/  @!P0 BRA `(.L_x_20) ;  /* 0xfffffffc00f08947 */ /* 0x002fea000383ffff */
[----:B------:R-:W-:Y:S05]  /*8a30*/  BRA `(.L_x_110) ;  /* 0xffffff8c00207947 */ /* 0x000fea000383ffff */
.L_x_23:
[----:B-1----:R-:W-:Y:S07]  /*8a40*/  MOV R2, UR33 ;  /* 0x0000002100027c02 */ /* 0x002fee0008000f00 */
.L_x_111:
[----:B-1----:R1:W2:Y:S02]  /*8a50*/  SYNCS.PHASECHK.TRANS64.TRYWAIT P0, [R2+URZ+0x68], R5 ;  /* 0x00006805020075a7 */ /* 0x0022a400080011ff */
[----:B--2---:R-:W-:Y:S05]  /*8a60*/  @!P0 NANOSLEEP.SYNCS 0x989680 ;  /* 0x009896800000895d */ /* 0x004fea0003900000 */
[----:B------:R-:W2:Y:S02]  /*8a70*/  @!P0 SYNCS.PHASECHK.TRANS64 P0, [R2+URZ+0x68], R5 ;  /* 0x00006805020085a7 */ /* 0x000ea400080010ff */
[----:B--2---:R-:W-:Y:S05]  /*8a80*/  @!P0 BRA `(.L_x_111) ;  /* 0xfffffffc00f08947 */ /* 0x004fea000383ffff */
[----:B------:R-:W-:Y:S05]  /*8a90*/  BRA `(.L_x_22) ;  /* 0xffffff8c00707947 */ /* 0x000fea000383ffff */
.L_x_29:
[----:B-1----:R-:W-:Y:S07]  /*8aa0*/  MOV R2, UR17 ;  /* 0x0000001100027c02 */ /* 0x002fee0008000f00 */
.L_x_112:
[----:B-1----:R1:W2:Y:S02]  /*8ab0*/  SYNCS.PHASECHK.TRANS64.TRYWAIT P0, [R2+URZ+0x68], R5 ;  /* 0x00006805020075a7 */ /* 0x0022a400080011ff */
[----:B--2---:R-:W-:Y:S05]  /*8ac0*/  @!P0 NANOSLEEP.SYNCS 0x989680 ;  /* 0x009896800000895d */ /* 0x004fea0003900000 */
[----:B------:R-:W2:Y:S02]  /*8ad0*/  @!P0 SYNCS.PHASECHK.TRANS64 P0, [R2+URZ+0x68], R5 ;  /* 0x00006805020085a7 */ /* 0x000ea400080010ff */
[----:B--2---:R-:W-:Y:S05]  /*8ae0*/  @!P0 BRA `(.L_x_112) ;  /* 0xfffffffc00f08947 */ /* 0x004fea000383ffff */
[----:B------:R-:W-:Y:S05]  /*8af0*/  BRA `(.L_x_28) ;  /* 0xffffff9000187947 */ /* 0x000fea000383ffff */
.L_x_33:
[----:B-1----:R1:W2:Y:S02]  /*8b00*/  SYNCS.PHASECHK.TRANS64.TRYWAIT P0, [R2+URZ+0xf0], R3 ;  /* 0x0000f003020075a7 */ /* 0x0022a400080011ff */
[----:B--2---:R-:W-:Y:S05]  /*8b10*/  @!P0 NANOSLEEP.SYNCS 0x989680 ;  /* 0x009896800000895d */ /* 0x004fea0003900000 */
[----:B------:R-:W2:Y:S02]  /*8b20*/  @!P0 SYNCS.PHASECHK.TRANS64 P0, [R2+URZ+0xf0], R3 ;  /* 0x0000f003020085a7 */ /* 0x000ea400080010ff */
[----:B--2---:R-:W-:Y:S05]  /*8b30*/  @!P0 BRA `(.L_x_33) ;  /* 0xfffffffc00f08947 */ /* 0x004fea000383ffff */
[----:B------:R-:W-:Y:S05]  /*8b40*/  BRA `(.L_x_113) ;  /* 0xffffff9000a87947 */ /* 0x000fea000383ffff */
.L_x_37:
[----:B----4-:R-:W-:-:S07]  /*8b50*/  MOV R0, UR5 ;  /* 0x0000000500007c02 */ /* 0x010fce0008000f00 */
.L_x_114:
[----:B-1----:R1:W2:Y:S02]  /*8b60*/  SYNCS.PHASECHK.TRANS64.TRYWAIT P0, [R0+URZ], R3 ;  /* 0x00000003000075a7 */ /* 0x0022a400080011ff */
[----:B--2---:R-:W-:Y:S05]  /*8b70*/  @!P0 NANOSLEEP.SYNCS 0x989680 ;  /* 0x009896800000895d */ /* 0x004fea0003900000 */
[----:B------:R-:W2:Y:S02]  /*8b80*/  @!P0 SYNCS.PHASECHK.TRANS64 P0, [R0+URZ], R3 ;  /* 0x00000003000085a7 */ /* 0x000ea400080010ff */
[----:B--2---:R-:W-:Y:S05]  /*8b90*/  @!P0 BRA `(.L_x_114) ;  /* 0xfffffffc00f08947 */ /* 0x004fea000383ffff */
[----:B------:R-:W-:Y:S05]  /*8ba0*/  BRA `(.L_x_115) ;  /* 0xffffff9800187947 */ /* 0x000fea000383ffff */
.L_x_38:
[----:B----4-:R-:W-:-:S07]  /*8bb0*/  MOV R0, UR5 ;  /* 0x0000000500007c02 */ /* 0x010fce0008000f00 */
.L_x_116:
[----:B-1----:R1:W2:Y:S02]  /*8bc0*/  SYNCS.PHASECHK.TRANS64.TRYWAIT P0, [R0+URZ], R3 ;  /* 0x00000003000075a7 */ /* 0x0022a400080011ff */
[----:B--2---:R-:W-:Y:S05]  /*8bd0*/  @!P0 NANOSLEEP.SYNCS 0x989680 ;  /* 0x009896800000895d */ /* 0x004fea0003900000 */
[----:B------:R-:W2:Y:S02]  /*8be0*/  @!P0 SYNCS.PHASECHK.TRANS64 P0, [R0+URZ], R3 ;  /* 0x00000003000085a7 */ /* 0x000ea400080010ff */
[----:B--2---:R-:W-:Y:S05]  /*8bf0*/  @!P0 BRA `(.L_x_116) ;  /* 0xfffffffc00f08947 */ /* 0x004fea000383ffff */
[----:B------:R-:W-:Y:S05]  /*8c00*/  BRA `(.L_x_117) ;  /* 0xffffff9800247947 */ /* 0x000fea000383ffff */
.L_x_39:
[----:B----4-:R-:W-:-:S07]  /*8c10*/  MOV R0, UR5 ;  /* 0x0000000500007c02 */ /* 0x010fce0008000f00 */
.L_x_118:
[----:B-1----:R1:W2:Y:S02]  /*8c20*/  SYNCS.PHASECHK.TRANS64.TRYWAIT P0, [R0+URZ], R3 ;  /* 0x00000003000075a7 */ /* 0x0022a400080011ff */
[----:B--2---:R-:W-:Y:S05]  /*8c30*/  @!P0 NANOSLEEP.SYNCS 0x989680 ;  /* 0x009896800000895d */ /* 0x004fea0003900000 */
[----:B------:R-:W2:Y:S02]  /*8c40*/  @!P0 SYNCS.PHASECHK.TRANS64 P0, [R0+URZ], R3 ;  /* 0x00000003000085a7 */ /* 0x000ea400080010ff */
[----:B--2---:R-:W-:Y:S05]  /*8c50*/  @!P0 BRA `(.L_x_118) ;  /* 0xfffffffc00f08947 */ /* 0x004fea000383ffff */
[----:B------:R-:W-:Y:S05]  /*8c60*/  BRA `(.L_x_119) ;  /* 0xffffff9800307947 */ /* 0x000fea000383ffff */
.L_x_40:
[----:B----4-:R-:W-:-:S07]  /*8c70*/  MOV R0, UR5 ;  /* 0x0000000500007c02 */ /* 0x010fce0008000f00 */
.L_x_120:
[----:B-1----:R1:W2:Y:S02]  /*8c80*/  SYNCS.PHASECHK.TRANS64.TRYWAIT P0, [R0+URZ], R3 ;  /* 0x00000003000075a7 */ /* 0x0022a400080011ff */
[----:B--2---:R-:W-:Y:S05]  /*8c90*/  @!P0 NANOSLEEP.SYNCS 0x989680 ;  /* 0x009896800000895d */ /* 0x004fea0003900000 */
[----:B------:R-:W2:Y:S02]  /*8ca0*/  @!P0 SYNCS.PHASECHK.TRANS64 P0, [R0+URZ], R3 ;  /* 0x00000003000085a7 */ /* 0x000ea400080010ff */
[----:B--2---:R-:W-:Y:S05]  /*8cb0*/  @!P0 BRA `(.L_x_120) ;  /* 0xfffffffc00f08947 */ /* 0x004fea000383ffff */
[----:B------:R-:W-:Y:S05]  /*8cc0*/  BRA `(.L_x_121) ;  /* 0xffffff98003c7947 */ /* 0x000fea000383ffff */
.L_x_41:
[----:B----4-:R-:W-:-:S07]  /*8cd0*/  MOV R0, UR5 ;  /* 0x0000000500007c02 */ /* 0x010fce0008000f00 */
.L_x_122:
[----:B-1----:R1:W2:Y:S02]  /*8ce0*/  SYNCS.PHASECHK.TRANS64.TRYWAIT P0, [R0+URZ], R3 ;  /* 0x00000003000075a7 */ /* 0x0022a400080011ff */
[----:B--2---:R-:W-:Y:S05]  /*8cf0*/  @!P0 NANOSLEEP.SYNCS 0x989680 ;  /* 0x009896800000895d */ /* 0x004fea0003900000 */
[----:B------:R-:W2:Y:S02]  /*8d00*/  @!P0 SYNCS.PHASECHK.TRANS64 P0, [R0+URZ], R3 ;  /* 0x00000003000085a7 */ /* 0x000ea400080010ff */
[----:B--2---:R-:W-:Y:S05]  /*8d10*/  @!P0 BRA `(.L_x_122) ;  /* 0xfffffffc00f08947 */ /* 0x004fea000383ffff */
[----:B------:R-:W-:Y:S05]  /*8d20*/  BRA `(.L_x_123) ;  /* 0xffffff9800487947 */ /* 0x000fea000383ffff */
.L_x_42:
[----:B----4-:R-:W-:-:S07]  /*8d30*/  MOV R0, UR5 ;  /* 0x0000000500007c02 */ /* 0x010fce0008000f00 */
.L_x_124:
[----:B-1----:R1:W2:Y:S02]  /*8d40*/  SYNCS.PHASECHK.TRANS64.TRYWAIT P0, [R0+URZ], R3 ;  /* 0x00000003000075a7 */ /* 0x0022a400080011ff */
[----:B--2---:R-:W-:Y:S05]  /*8d50*/  @!P0 NANOSLEEP.SYNCS 0x989680 ;  /* 0x009896800000895d */ /* 0x004fea0003900000 */
[----:B------:R-:W2:Y:S02]  /*8d60*/  @!P0 SYNCS.PHASECHK.TRANS64 P0, [R0+URZ], R3 ;  /* 0x00000003000085a7 */ /* 0x000ea400080010ff */
[----:B--2---:R-:W-:Y:S05]  /*8d70*/  @!P0 BRA `(.L_x_124) ;  /* 0xfffffffc00f08947 */ /* 0x004fea000383ffff */
[----:B------:R-:W-:Y:S05]  /*8d80*/  BRA `(.L_x_125) ;  /* 0xffffff9800547947 */ /* 0x000fea000383ffff */
.L_x_43:
[----:B----4-:R-:W-:-:S07]  /*8d90*/  MOV R0, UR5 ;  /* 0x0000000500007c02 */ /* 0x010fce0008000f00 */
.L_x_126:
[----:B-1----:R1:W2:Y:S02]  /*8da0*/  SYNCS.PHASECHK.TRANS64.TRYWAIT P0, [R0+URZ], R3 ;  /* 0x00000003000075a7 */ /* 0x0022a400080011ff */
[----:B--2---:R-:W-:Y:S05]  /*8db0*/  @!P0 NANOSLEEP.SYNCS 0x989680 ;  /* 0x009896800000895d */ /* 0x004fea0003900000 */
[----:B------:R-:W2:Y:S02]  /*8dc0*/  @!P0 SYNCS.PHASECHK.TRANS64 P0, [R0+URZ], R3 ;  /* 0x00000003000085a7 */ /* 0x000ea400080010ff */
[----:B--2---:R-:W-:Y:S05]  /*8dd0*/  @!P0 BRA `(.L_x_126) ;  /* 0xfffffffc00f08947 */ /* 0x004fea000383ffff */
[----:B------:R-:W-:Y:S05]  /*8de0*/  BRA `(.L_x_127) ;  /* 0xffffff9800607947 */ /* 0x000fea000383ffff */
.L_x_44:
[----:B----4-:R-:W-:-:S07]  /*8df0*/  MOV R0, UR5 ;  /* 0x0000000500007c02 */ /* 0x010fce0008000f00 */
.L_x_128:
[----:B-1----:R1:W2:Y:S02]  /*8e00*/  SYNCS.PHASECHK.TRANS64.TRYWAIT P0, [R0+URZ], R3 ;  /* 0x00000003000075a7 */ /* 0x0022a400080011ff */
[----:B--2---:R-:W-:Y:S05]  /*8e10*/  @!P0 NANOSLEEP.SYNCS 0x989680 ;  /* 0x009896800000895d */ /* 0x004fea0003900000 */
[----:B------:R-:W2:Y:S02]  /*8e20*/  @!P0 SYNCS.PHASECHK.TRANS64 P0, [R0+URZ], R3 ;  /* 0x00000003000085a7 */ /* 0x000ea400080010ff */
[----:B--2---:R-:W-:Y:S05]  /*8e30*/  @!P0 BRA `(.L_x_128) ;  /* 0xfffffffc00f08947 */ /* 0x004fea000383ffff */
[----:B------:R-:W-:Y:S05]  /*8e40*/  BRA `(.L_x_129) ;  /* 0xffffff98006c7947 */ /* 0x000fea000383ffff */
.L_x_45:
[----:B----4-:R-:W-:-:S07]  /*8e50*/  MOV R0, UR5 ;  /* 0x0000000500007c02 */ /* 0x010fce0008000f00 */
.L_x_130:
[----:B-1----:R1:W2:Y:S02]  /*8e60*/  SYNCS.PHASECHK.TRANS64.TRYWAIT P0, [R0+URZ], R3 ;  /* 0x00000003000075a7 */ /* 0x0022a400080011ff */
[----:B--2---:R-:W-:Y:S05]  /*8e70*/  @!P0 NANOSLEEP.SYNCS 0x989680 ;  /* 0x009896800000895d */ /* 0x004fea0003900000 */
[----:B------:R-:W2:Y:S02]  /*8e80*/  @!P0 SYNCS.PHASECHK.TRANS64 P0, [R0+URZ], R3 ;  /* 0x00000003000085a7 */ /* 0x000ea400080010ff */
[----:B--2---:R-:W-:Y:S05]  /*8e90*/  @!P0 BRA `(.L_x_130) ;  /* 0xfffffffc00f08947 */ /* 0x004fea000383ffff */
[----:B------:R-:W-:Y:S05]  /*8ea0*/  BRA `(.L_x_131) ;  /* 0xffffff9800787947 */ /* 0x000fea000383ffff */
.L_x_46:
[----:B----4-:R-:W-:-:S07]  /*8eb0*/  MOV R0, UR5 ;  /* 0x0000000500007c02 */ /* 0x010fce0008000f00 */
.L_x_132:
[----:B-1----:R1:W2:Y:S02]  /*8ec0*/  SYNCS.PHASECHK.TRANS64.TRYWAIT P0, [R0+URZ], R3 ;  /* 0x00000003000075a7 */ /* 0x0022a400080011ff */
[----:B--2---:R-:W-:Y:S05]  /*8ed0*/  @!P0 NANOSLEEP.SYNCS 0x989680 ;  /* 0x009896800000895d */ /* 0x004fea0003900000 */
[----:B------:R-:W2:Y:S02]  /*8ee0*/  @!P0 SYNCS.PHASECHK.TRANS64 P0, [R0+URZ], R3 ;  /* 0x00000003000085a7 */ /* 0x000ea400080010ff */
[----:B--2---:R-:W-:Y:S05]  /*8ef0*/  @!P0 BRA `(.L_x_132) ;  /* 0xfffffffc00f08947 */ /* 0x004fea000383ffff */
[----:B------:R-:W-:Y:S05]  /*8f00*/  BRA `(.L_x_133) ;  /* 0xffffff9800847947 */ /* 0x000fea000383ffff */
.L_x_47:
[----:B----4-:R-:W-:-:S07]  /*8f10*/  MOV R0, UR5 ;  /* 0x0000000500007c02 */ /* 0x010fce0008000f00 */
.L_x_134:
[----:B-1----:R1:W2:Y:S02]  /*8f20*/  SYNCS.PHASECHK.TRANS64.TRYWAIT P0, [R0+URZ], R3 ;  /* 0x00000003000075a7 */ /* 0x0022a400080011ff */
[----:B--2---:R-:W-:Y:S05]  /*8f30*/  @!P0 NANOSLEEP.SYNCS 0x989680 ;  /* 0x009896800000895d */ /* 0x004fea0003900000 */
[----:B------:R-:W2:Y:S02]  /*8f40*/  @!P0 SYNCS.PHASECHK.TRANS64 P0, [R0+URZ], R3 ;  /* 0x00000003000085a7 */ /* 0x000ea400080010ff */
[----:B--2---:R-:W-:Y:S05]  /*8f50*/  @!P0 BRA `(.L_x_134) ;  /* 0xfffffffc00f08947 */ /* 0x004fea000383ffff */
[----:B------:R-:W-:Y:S05]  /*8f60*/  BRA `(.L_x_135) ;  /* 0xffffff9800907947 */ /* 0x000fea000383ffff */
.L_x_48:
[----:B----4-:R-:W-:-:S07]  /*8f70*/  MOV R0, UR5 ;  /* 0x0000000500007c02 */ /* 0x010fce0008000f00 */
.L_x_136:
[----:B-1----:R1:W2:Y:S02]  /*8f80*/  SYNCS.PHASECHK.TRANS64.TRYWAIT P0, [R0+URZ], R3 ;  /* 0x00000003000075a7 */ /* 0x0022a400080011ff */
[----:B--2---:R-:W-:Y:S05]  /*8f90*/  @!P0 NANOSLEEP.SYNCS 0x989680 ;  /* 0x009896800000895d */ /* 0x004fea0003900000 */
[----:B------:R-:W2:Y:S02]  /*8fa0*/  @!P0 SYNCS.PHASECHK.TRANS64 P0, [R0+URZ], R3 ;  /* 0x00000003000085a7 */ /* 0x000ea400080010ff */
[----:B--2---:R-:W-:Y:S05]  /*8fb0*/  @!P0 BRA `(.L_x_136) ;  /* 0xfffffffc00f08947 */ /* 0x004fea000383ffff */
[----:B------:R-:W-:Y:S05]  /*8fc0*/  BRA `(.L_x_137) ;  /* 0xffffff98009c7947 */ /* 0x000fea000383ffff */
.L_x_51:
[----:B-1----:R1:W2:Y:S02]  /*8fd0*/  SYNCS.PHASECHK.TRANS64.TRYWAIT P0, [R0+URZ+0x150], R5 ;  /* 0x00015005000075a7 */ /* 0x0022a400080011ff */
[----:B--2---:R-:W-:Y:S05]  /*8fe0*/  @!P0 NANOSLEEP.SYNCS 0x989680 ;  /* 0x009896800000895d */ /* 0x004fea0003900000 */
[----:B------:R-:W2:Y:S02]  /*8ff0*/  @!P0 SYNCS.PHASECHK.TRANS64 P0, [R0+URZ+0x150], R5 ;  /* 0x00015005000085a7 */ /* 0x000ea400080010ff */
[----:B--2---:R-:W-:Y:S05]  /*9000*/  @!P0 BRA `(.L_x_51) ;  /* 0xfffffffc00f08947 */ /* 0x004fea000383ffff */
[----:B------:R-:W-:Y:S05]  /*9010*/  BRA `(.L_x_138) ;  /* 0xffffff9800f87947 */ /* 0x000fea000383ffff */
.L_x_52:
[----:B------:R-:W-:-:S07]  /*9020*/  MOV R0, UR5 ;  /* 0x0000000500007c02 */ /* 0x000fce0008000f00 */
.L_x_139:
[----:B-1----:R1:W2:Y:S02]  /*9030*/  SYNCS.PHASECHK.TRANS64.TRYWAIT P0, [R0+URZ+0x100], R5 ;  /* 0x00010005000075a7 */ /* 0x0022a400080011ff */
[----:B--2---:R-:W-:Y:S05]  /*9040*/  @!P0 NANOSLEEP.SYNCS 0x989680 ;  /* 0x009896800000895d */ /* 0x004fea0003900000 */
[----:B------:R-:W2:Y:S02]  /*9050*/  @!P0 SYNCS.PHASECHK.TRANS64 P0, [R0+URZ+0x100], R5 ;  /* 0x00010005000085a7 */ /* 0x000ea400080010ff */
[----:B--2---:R-:W-:Y:S05]  /*9060*/  @!P0 BRA `(.L_x_139) ;  /* 0xfffffffc00f08947 */ /* 0x004fea000383ffff */
[----:B------:R-:W-:Y:S05]  /*9070*/  BRA `(.L_x_140) ;  /* 0xffffff9c00087947 */ /* 0x000fea000383ffff */
.L_x_53:
[----:B-1----:R1:W2:Y:S02]  /*9080*/  SYNCS.PHASECHK.TRANS64.TRYWAIT P1, [R0+URZ+0xf0], R5 ;  /* 0x0000f005000075a7 */ /* 0x0022a400080211ff */
[----:B--2---:R-:W-:Y:S05]  /*9090*/  @!P1 NANOSLEEP.SYNCS 0x989680 ;  /* 0x009896800000995d */ /* 0x004fea0003900000 */
[----:B------:R-:W2:Y:S02]  /*90a0*/  @!P1 SYNCS.PHASECHK.TRANS64 P1, [R0+URZ+0xf0], R5 ;  /* 0x0000f005000095a7 */ /* 0x000ea400080210ff */
[----:B--2---:R-:W-:Y:S05]  /*90b0*/  @!P1 BRA `(.L_x_53) ;  /* 0xfffffffc00f09947 */ /* 0x004fea000383ffff */
[----:B------:R-:W-:Y:S05]  /*90c0*/  BRA `(.L_x_141) ;  /* 0xffffff9c00387947 */ /* 0x000fea000383ffff */
.L_x_56:
[----:B------:R-:W-:-:S07]  /*90d0*/  MOV R0, UR5 ;  /* 0x0000000500007c02 */ /* 0x000fce0008000f00 */
.L_x_142:
[----:B-1----:R1:W2:Y:S02]  /*90e0*/  SYNCS.PHASECHK.TRANS64.TRYWAIT P0, [R0+URZ+0x100], R3 ;  /* 0x00010003000075a7 */ /* 0x0022a400080011ff */
[----:B--2---:R-:W-:Y:S05]  /*90f0*/  @!P0 NANOSLEEP.SYNCS 0x989680 ;  /* 0x009896800000895d */ /* 0x004fea0003900000 */
[----:B------:R-:W2:Y:S02]  /*9100*/  @!P0 SYNCS.PHASECHK.TRANS64 P0, [R0+URZ+0x100], R3 ;  /* 0x00010003000085a7 */ /* 0x000ea400080010ff */
[----:B--2---:R-:W-:Y:S05]  /*9110*/  @!P0 BRA `(.L_x_142) ;  /* 0xfffffffc00f08947 */ /* 0x004fea000383ffff */
[----:B------:R-:W-:Y:S05]  /*9120*/  BRA `(.L_x_55) ;  /* 0xffffff9c008c7947 */ /* 0x000fea000383ffff */
.L_x_63:
[----:B-1----:R1:W2:Y:S02]  /*9130*/  SYNCS.PHASECHK.TRANS64.TRYWAIT P1, [R0+URZ+0xf0], R5 ;  /* 0x0000f005000075a7 */ /* 0x0022a400080211ff */
[----:B--2---:R-:W-:Y:S05]  /*9140*/  @!P1 NANOSLEEP.SYNCS 0x989680 ;  /* 0x009896800000995d */ /* 0x004fea0003900000 */
[----:B------:R-:W2:Y:S02]  /*9150*/  @!P1 SYNCS.PHASECHK.TRANS64 P1, [R0+URZ+0xf0], R5 ;  /* 0x0000f005000095a7 */ /* 0x000ea400080210ff */
[----:B--2---:R-:W-:Y:S05]  /*9160*/  @!P1 BRA `(.L_x_63) ;  /* 0xfffffffc00f09947 */ /* 0x004fea000383ffff */
[----:B------:R-:W-:Y:S05]  /*9170*/  BRA `(.L_x_143) ;  /* 0xffffffa000ec7947 */ /* 0x000fea000383ffff */
.L_x_64:
[----:B------:R-:W-:-:S07]  /*9180*/  MOV R3, UR14 ;  /* 0x0000000e00037c02 */ /* 0x000fce0008000f00 */
.L_x_144:
[----:B-1----:R1:W2:Y:S02]  /*9190*/  SYNCS.PHASECHK.TRANS64.TRYWAIT P0, [R3+URZ+0x130], R0 ;  /* 0x00013000030075a7 */ /* 0x0022a400080011ff */
[----:B--2---:R-:W-:Y:S05]  /*91a0*/  @!P0 NANOSLEEP.SYNCS 0x989680 ;  /* 0x009896800000895d */ /* 0x004fea0003900000 */
[----:B------:R-:W2:Y:S02]  /*91b0*/  @!P0 SYNCS.PHASECHK.TRANS64 P0, [R3+URZ+0x130], R0 ;  /* 0x00013000030085a7 */ /* 0x000ea400080010ff */
[----:B--2---:R-:W-:Y:S05]  /*91c0*/  @!P0 BRA `(.L_x_144) ;  /* 0xfffffffc00f08947 */ /* 0x004fea000383ffff */
[----:B------:R-:W-:Y:S05]  /*91d0*/  BRA `(.L_x_145) ;  /* 0xffffffa400387947 */ /* 0x000fea000383ffff */
.L_x_67:
[----:B------:R-:W-:Y:S07]  /*91e0*/  MOV R0, UR7 ;  /* 0x0000000700007c02 */ /* 0x000fee0008000f00 */
.L_x_146:
[----:B-1----:R1:W2:Y:S02]  /*91f0*/  SYNCS.PHASECHK.TRANS64.TRYWAIT P0, [R0+URZ], R3 ;  /* 0x00000003000075a7 */ /* 0x0022a400080011ff */
[----:B--2---:R-:W-:Y:S05]  /*9200*/  @!P0 NANOSLEEP.SYNCS 0x989680 ;  /* 0x009896800000895d */ /* 0x004fea0003900000 */
[----:B------:R-:W2:Y:S02]  /*9210*/  @!P0 SYNCS.PHASECHK.TRANS64 P0, [R0+URZ], R3 ;  /* 0x00000003000085a7 */ /* 0x000ea400080010ff */
[----:B--2---:R-:W-:Y:S05]  /*9220*/  @!P0 BRA `(.L_x_146) ;  /* 0xfffffffc00f08947 */ /* 0x004fea000383ffff */
[----:B------:R-:W-:Y:S05]  /*9230*/  BRA `(.L_x_66) ;  /* 0xffffffa400547947 */ /* 0x000fea000383ffff */
.L_x_70:
[----:B------:R-:W-:-:S07]  /*9240*/  MOV R0, UR5 ;  /* 0x0000000500007c02 */ /* 0x000fce0008000f00 */
.L_x_147:
[----:B--2---:R2:W3:Y:S02]  /*9250*/  SYNCS.PHASECHK.TRANS64.TRYWAIT P0, [R0+URZ], R3 ;  /* 0x00000003000075a7 */ /* 0x0044e400080011ff */
[----:B---3--:R-:W-:Y:S05]  /*9260*/  @!P0 NANOSLEEP.SYNCS 0x989680 ;  /* 0x009896800000895d */ /* 0x008fea0003900000 */
[----:B------:R-:W3:Y:S02]  /*9270*/  @!P0 SYNCS.PHASECHK.TRANS64 P0, [R0+URZ], R3 ;  /* 0x00000003000085a7 */ /* 0x000ee400080010ff */
[----:B---3--:R-:W-:Y:S05]  /*9280*/  @!P0 BRA `(.L_x_147) ;  /* 0xfffffffc00f08947 */ /* 0x008fea000383ffff */
[----:B------:R-:W-:Y:S05]  /*9290*/  BRA `(.L_x_148) ;  /* 0xffffffa800087947 */ /* 0x000fea000383ffff */
.L_x_71:
[----:B------:R-:W-:-:S07]  /*92a0*/  MOV R0, UR5 ;  /* 0x0000000500007c02 */ /* 0x000fce0008000f00 */
.L_x_149:
[----:B--2---:R2:W3:Y:S02]  /*92b0*/  SYNCS.PHASECHK.TRANS64.TRYWAIT P0, [R0+URZ], R3 ;  /* 0x00000003000075a7 */ /* 0x0044e400080011ff */
[----:B---3--:R-:W-:Y:S05]  /*92c0*/  @!P0 NANOSLEEP.SYNCS 0x989680 ;  /* 0x009896800000895d */ /* 0x008fea0003900000 */
[----:B------:R-:W3:Y:S02]  /*92d0*/  @!P0 SYNCS.PHASECHK.TRANS64 P0, [R0+URZ], R3 ;  /* 0x00000003000085a7 */ /* 0x000ee400080010ff */
[----:B---3--:R-:W-:Y:S05]  /*92e0*/  @!P0 BRA `(.L_x_149) ;  /* 0xfffffffc00f08947 */ /* 0x008fea000383ffff */
[----:B------:R-:W-:Y:S05]  /*92f0*/  BRA `(.L_x_150) ;  /* 0xffffffa800147947 */ /* 0x000fea000383ffff */
.L_x_72:
[----:B------:R-:W-:-:S07]  /*9300*/  MOV R0, UR5 ;  /* 0x0000000500007c02 */ /* 0x000fce0008000f00 */
.L_x_151:
[----:B--2---:R2:W3:Y:S02]  /*9310*/  SYNCS.PHASECHK.TRANS64.TRYWAIT P0, [R0+URZ], R3 ;  /* 0x00000003000075a7 */ /* 0x0044e400080011ff */
[----:B---3--:R-:W-:Y:S05]  /*9320*/  @!P0 NANOSLEEP.SYNCS 0x989680 ;  /* 0x009896800000895d */ /* 0x008fea0003900000 */
[----:B------:R-:W3:Y:S02]  /*9330*/  @!P0 SYNCS.PHASECHK.TRANS64 P0, [R0+URZ], R3 ;  /* 0x00000003000085a7 */ /* 0x000ee400080010ff */
[----:B---3--:R-:W-:Y:S05]  /*9340*/  @!P0 BRA `(.L_x_151) ;  /* 0xfffffffc00f08947 */ /* 0x008fea000383ffff */
[----:B------:R-:W-:Y:S05]  /*9350*/  BRA `(.L_x_152) ;  /* 0xffffffa800207947 */ /* 0x000fea000383ffff */
.L_x_73:
[----:B------:R-:W-:-:S07]  /*9360*/  MOV R0, UR6 ;  /* 0x0000000600007c02 */ /* 0x000fce0008000f00 */
.L_x_153:
[----:B--2---:R2:W3:Y:S02]  /*9370*/  SYNCS.PHASECHK.TRANS64.TRYWAIT P0, [R0+URZ], R3 ;  /* 0x00000003000075a7 */ /* 0x0044e400080011ff */
[----:B---3--:R-:W-:Y:S05]  /*9380*/  @!P0 NANOSLEEP.SYNCS 0x989680 ;  /* 0x009896800000895d */ /* 0x008fea0003900000 */
[----:B------:R-:W3:Y:S02]  /*9390*/  @!P0 SYNCS.PHASECHK.TRANS64 P0, [R0+URZ], R3 ;  /* 0x00000003000085a7 */ /* 0x000ee400080010ff */
[----:B---3--:R-:W-:Y:S05]  /*93a0*/  @!P0 BRA `(.L_x_153) ;  /* 0xfffffffc00f08947 */ /* 0x008fea000383ffff */
[----:B------:R-:W-:Y:S05]  /*93b0*/  BRA `(.L_x_154) ;  /* 0xffffffa8002c7947 */ /* 0x000fea000383ffff */
.L_x_78:
[----:B--2---:R2:W3:Y:S02]  /*93c0*/  SYNCS.PHASECHK.TRANS64.TRYWAIT P0, [R0+URZ+0xf0], R3 ;  /* 0x0000f003000075a7 */ /* 0x0044e400080011ff */
[----:B---3--:R-:W-:Y:S05]  /*93d0*/  @!P0 NANOSLEEP.SYNCS 0x989680 ;  /* 0x009896800000895d */ /* 0x008fea0003900000 */
[----:B------:R-:W3:Y:S02]  /*93e0*/  @!P0 SYNCS.PHASECHK.TRANS64 P0, [R0+URZ+0xf0], R3 ;  /* 0x0000f003000085a7 */ /* 0x000ee400080010ff */
[----:B---3--:R-:W-:Y:S05]  /*93f0*/  @!P0 BRA `(.L_x_78) ;  /* 0xfffffffc00f08947 */ /* 0x008fea000383ffff */
[----:B------:R-:W-:Y:S05]  /*9400*/  BRA `(.L_x_155) ;  /* 0xffffffac002c7947 */ /* 0x000fea000383ffff */
.L_x_81:
[----:B------:R-:W-:Y:S07]  /*9410*/  MOV R0, UR7 ;  /* 0x0000000700007c02 */ /* 0x000fee0008000f00 */
.L_x_156:
[----:B--2---:R2:W3:Y:S02]  /*9420*/  SYNCS.PHASECHK.TRANS64.TRYWAIT P0, [R0+URZ+0xe8], R3 ;  /* 0x0000e803000075a7 */ /* 0x0044e400080011ff */
[----:B---3--:R-:W-:Y:S05]  /*9430*/  @!P0 NANOSLEEP.SYNCS 0x989680 ;  /* 0x009896800000895d */ /* 0x008fea0003900000 */
[----:B------:R-:W3:Y:S02]  /*9440*/  @!P0 SYNCS.PHASECHK.TRANS64 P0, [R0+URZ+0xe8], R3 ;  /* 0x0000e803000085a7 */ /* 0x000ee400080010ff */
[----:B---3--:R-:W-:Y:S05]  /*9450*/  @!P0 BRA `(.L_x_156) ;  /* 0xfffffffc00f08947 */ /* 0x008fea000383ffff */
[----:B------:R-:W-:Y:S05]  /*9460*/  BRA `(.L_x_80) ;  /* 0xffffffb000187947 */ /* 0x000fea000383ffff */
.L_x_84:
[----:B------:R-:W-:Y:S07]  /*9470*/  MOV R0, UR7 ;  /* 0x0000000700007c02 */ /* 0x000fee0008000f00 */
.L_x_157:
[----:B-1----:R1:W2:Y:S02]  /*9480*/  SYNCS.PHASECHK.TRANS64.TRYWAIT P2, [R0+URZ+0xd8], R23 ;  /* 0x0000d817000075a7 */ /* 0x0022a400080411ff */
[----:B--2---:R-:W-:Y:S05]  /*9490*/  @!P2 NANOSLEEP.SYNCS 0x989680 ;  /* 0x009896800000a95d */ /* 0x004fea0003900000 */
[----:B------:R-:W2:Y:S02]  /*94a0*/  @!P2 SYNCS.PHASECHK.TRANS64 P2, [R0+URZ+0xd8], R23 ;  /* 0x0000d8170000a5a7 */ /* 0x000ea400080410ff */
[----:B--2---:R-:W-:Y:S05]  /*94b0*/  @!P2 BRA `(.L_x_157) ;  /* 0xfffffffc00f0a947 */ /* 0x004fea000383ffff */
[----:B------:R-:W-:Y:S05]  /*94c0*/  BRA `(.L_x_158) ;  /* 0xffffffb000ac7947 */ /* 0x000fea000383ffff */
.L_x_87:
[----:B--2---:R2:W4:Y:S02]  /*94d0*/  SYNCS.PHASECHK.TRANS64.TRYWAIT P0, [R0+URZ+0xf0], R3 ;  /* 0x0000f003000075a7 */ /* 0x00452400080011ff */
[----:B----4-:R-:W-:Y:S05]  /*94e0*/  @!P0 NANOSLEEP.SYNCS 0x989680 ;  /* 0x009896800000895d */ /* 0x010fea0003900000 */
[----:B------:R-:W4:Y:S02]  /*94f0*/  @!P0 SYNCS.PHASECHK.TRANS64 P0, [R0+URZ+0xf0], R3 ;  /* 0x0000f003000085a7 */ /* 0x000f2400080010ff */
[----:B----4-:R-:W-:Y:S05]  /*9500*/  @!P0 BRA `(.L_x_87) ;  /* 0xfffffffc00f08947 */ /* 0x010fea000383ffff */
[----:B------:R-:W-:Y:S05]  /*9510*/  BRA `(.L_x_159) ;  /* 0xffffffb800c87947 */ /* 0x000fea000383ffff */
.L_x_93:
[----:B------:R-:W-:Y:S07]  /*9520*/  MOV R0, UR44 ;  /* 0x0000002c00007c02 */ /* 0x000fee0008000f00 */
.L_x_160:
[----:B-1----:R1:W2:Y:S02]  /*9530*/  SYNCS.PHASECHK.TRANS64.TRYWAIT P0, [R0+URZ+0xd0], R3 ;  /* 0x0000d003000075a7 */ /* 0x0022a400080011ff */
[----:B--2---:R-:W-:Y:S05]  /*9540*/  @!P0 NANOSLEEP.SYNCS 0x989680 ;  /* 0x009896800000895d */ /* 0x004fea0003900000 */
[----:B------:R-:W2:Y:S02]  /*9550*/  @!P0 SYNCS.PHASECHK.TRANS64 P0, [R0+URZ+0xd0], R3 ;  /* 0x0000d003000085a7 */ /* 0x000ea400080010ff */
[----:B--2---:R-:W-:Y:S05]  /*9560*/  @!P0 BRA `(.L_x_160) ;  /* 0xfffffffc00f08947 */ /* 0x004fea000383ffff */
[----:B------:R-:W-:Y:S05]  /*9570*/  BRA `(.L_x_92) ;  /* 0xffffffc400047947 */ /* 0x000fea000383ffff */
.L_x_95:
[----:B-1----:R-:W-:Y:S07]  /*9580*/  MOV R3, UR48 ;  /* 0x0000003000037c02 */ /* 0x002fee0008000f00 */
.L_x_161:
[----:B-1----:R1:W3:Y:S02]  /*9590*/  SYNCS.PHASECHK.TRANS64.TRYWAIT P0, [R3+URZ+0x110], R8 ;  /* 0x00011008030075a7 */ /* 0x0022e400080011ff */
[----:B---3--:R-:W-:Y:S05]  /*95a0*/  @!P0 NANOSLEEP.SYNCS 0x989680 ;  /* 0x009896800000895d */ /* 0x008fea0003900000 */
[----:B------:R-:W3:Y:S02]  /*95b0*/  @!P0 SYNCS.PHASECHK.TRANS64 P0, [R3+URZ+0x110], R8 ;  /* 0x00011008030085a7 */ /* 0x000ee400080010ff */
[----:B---3--:R-:W-:Y:S05]  /*95c0*/  @!P0 BRA `(.L_x_161) ;  /* 0xfffffffc00f08947 */ /* 0x008fea000383ffff */
[----:B------:R-:W-:Y:S05]  /*95d0*/  BRA `(.L_x_94) ;  /* 0xffffffc400a47947 */ /* 0x000fea000383ffff */
        .weak           $__internal_0_$__cuda_sm10x_tcgen05_guardrail_trap_col_being_dealloced_not_returned_by_alloc
        .type           $__internal_0_$__cuda_sm10x_tcgen05_guardrail_trap_col_being_dealloced_not_returned_by_alloc,@function
        .size           $__internal_0_$__cuda_sm10x_tcgen05_guardrail_trap_col_being_dealloced_not_returned_by_alloc,($__internal_1_$__cuda_sm10x_tcgen05_guardrail_trap_phase_invalid_during_alloc - $__internal_0_$__cuda_sm10x_tcgen05_guardrail_trap_col_being_dealloced_not_returned_by_alloc)
$__internal_0_$__cuda_sm10x_tcgen05_guardrail_trap_col_being_dealloced_not_returned_by_alloc:
[----:B------:R-:W-:Y:S05]  /*95e0*/  BPT.TRAP 0x1 ;  /* 0x000000040000795c */ /* 0x000fea0000300000 */
[----:B------:R-:W-:-:S04]  /*95f0*/  HFMA2 R3, -RZ, RZ, 0, 0 ;  /* 0x00000000ff037431 */ /* 0x000fc800000001ff */
[----:B------:R-:W-:Y:S05]  /*9600*/  RET.REL.NODEC R2 `(_ZN7cutlass13device_kernelINS_4gemm6kernel13GemmUniversalIN4cute5tupleIJiiiiEEENS1_10collective13CollectiveMmaINS1_35MainloopSm100TmaUmmaWarpSpecializedILi13ELi2ELi4ENS5_IJNS4_1CILi1EEESB_SB_EEEEENS5_IJNSA_ILi64EEENSA_ILi176EEESE_EEENS_12float_e4m3_tENS5_IJlSB_lEEESH_SI_NS4_8TiledMMAINS4_8MMA_AtomIJNS4_10MMA_TraitsINS4_19SM100_MMA_F8F6F4_SSEJSH_SH_fSE_SF_NS4_17integral_constantINS4_4UMMA5MajorELSP_0EEESQ_NSN_INSO_7ScaleInELSR_0EEESS_EEEEEENS4_6LayoutISC_NS5_IJNSA_ILi0EEESW_SW_EEEEENS5_IJNS4_10UnderscoreESZ_SZ_EEEEENS4_13SM90_TMA_LOADENS4_14ComposedLayoutINS4_7SwizzleILi2ELi4ELi3EEENS4_18smem_ptr_flag_bitsILi8EEENSV_INS5_IJNSA_ILi8EEESE_EEENS5_IJSE_SB_EEEEEEEvNS4_8identityES12_S1C_vS1D_EENS_8epilogue10collective18CollectiveEpilogueINS1F_23Sm100TmaWarpSpecializedILi1ELi1ELi88ELb0ELb0EEEJSG_NS5_IJNSV_ISE_SB_EENSV_ISF_SB_EEEEESH_SI_SH_SI_NS1F_6fusion15FusionCallbacksIS1J_NS1N_17LinearCombinationISH_fSH_fLNS_15FloatRoundStyleE2EEESG_S1M_JEEENS4_5SM1004TMEM4LOAD25SM100_TMEM_LOAD_16dp32b8xES12_NS13_INS14_ILi0ELi4ELi3EEES17_NSV_INS5_IJS18_NSA_ILi16EEEEEENS5_IJS1Y_SB_EEEEEEENS4_39AutoVectorizingCopyWithAssumedAlignmentILi128EEENS4_14SM90_TMA_STOREES22_S24_S24_EEEvvEEEEvNT_6ParamsE) ;  /* 0xffffff68027c7950 */ /* 0x000fea0003c3ffff */
        .weak           $__internal_1_$__cuda_sm10x_tcgen05_guardrail_trap_phase_invalid_during_alloc
        .type           $__internal_1_$__cuda_sm10x_tcgen05_guardrail_trap_phase_invalid_during_alloc,@function
        .size           $__internal_1_$__cuda_sm10x_tcgen05_guardrail_trap_phase_invalid_during_alloc,($__internal_2_$__cuda_sm10x_tcgen05_guardrail_trap_unallocated_columns_being_dealloced - $__internal_1_$__cuda_sm10x_tcgen05_guardrail_trap_phase_invalid_during_alloc)
$__internal_1_$__cuda_sm10x_tcgen05_guardrail_trap_phase_invalid_during_alloc:
[----:B------:R-:W-:Y:S05]  /*9610*/  BPT.TRAP 0x1 ;  /* 0x000000040000795c */ /* 0x000fea0000300000 */
[----:B------:R-:W-:-:S04]  /*9620*/  MOV R3, 0x0 ;  /* 0x0000000000037802 */ /* 0x000fc80000000f00 */
[----:B------:R-:W-:Y:S05]  /*9630*/  RET.REL.NODEC R2 `(_ZN7cutlass13device_kernelINS_4gemm6kernel13GemmUniversalIN4cute5tupleIJiiiiEEENS1_10collective13CollectiveMmaINS1_35MainloopSm100TmaUmmaWarpSpecializedILi13ELi2ELi4ENS5_IJNS4_1CILi1EEESB_SB_EEEEENS5_IJNSA_ILi64EEENSA_ILi176EEESE_EEENS_12float_e4m3_tENS5_IJlSB_lEEESH_SI_NS4_8TiledMMAINS4_8MMA_AtomIJNS4_10MMA_TraitsINS4_19SM100_MMA_F8F6F4_SSEJSH_SH_fSE_SF_NS4_17integral_constantINS4_4UMMA5MajorELSP_0EEESQ_NSN_INSO_7ScaleInELSR_0EEESS_EEEEEENS4_6LayoutISC_NS5_IJNSA_ILi0EEESW_SW_EEEEENS5_IJNS4_10UnderscoreESZ_SZ_EEEEENS4_13SM90_TMA_LOADENS4_14ComposedLayoutINS4_7SwizzleILi2ELi4ELi3EEENS4_18smem_ptr_flag_bitsILi8EEENSV_INS5_IJNSA_ILi8EEESE_EEENS5_IJSE_SB_EEEEEEEvNS4_8identityES12_S1C_vS1D_EENS_8epilogue10collective18CollectiveEpilogueINS1F_23Sm100TmaWarpSpecializedILi1ELi1ELi88ELb0ELb0EEEJSG_NS5_IJNSV_ISE_SB_EENSV_ISF_SB_EEEEESH_SI_SH_SI_NS1F_6fusion15FusionCallbacksIS1J_NS1N_17LinearCombinationISH_fSH_fLNS_15FloatRoundStyleE2EEESG_S1M_JEEENS4_5SM1004TMEM4LOAD25SM100_TMEM_LOAD_16dp32b8xES12_NS13_INS14_ILi0ELi4ELi3EEES17_NSV_INS5_IJS18_NSA_ILi16EEEEEENS5_IJS1Y_SB_EEEEEEENS4_39AutoVectorizingCopyWithAssumedAlignmentILi128EEENS4_14SM90_TMA_STOREES22_S24_S24_EEEvvEEEEvNT_6ParamsE) ;  /* 0xffffff6802707950 */ /* 0x000fea0003c3ffff */
        .weak           $__internal_2_$__cuda_sm10x_tcgen05_guardrail_trap_unallocated_columns_being_dealloced
        .type           $__internal_2_$__cuda_sm10x_tcgen05_guardrail_trap_unallocated_columns_being_dealloced,@function
        .size           $__internal_2_$__cuda_sm10x_tcgen05_guardrail_trap_unallocated_columns_being_dealloced,(.L_x_163 - $__internal_2_$__cuda_sm10x_tcgen05_guardrail_trap_unallocated_columns_being_dealloced)
$__internal_2_$__cuda_sm10x_tcgen05_guardrail_trap_unallocated_columns_being_dealloced:
[----:B------:R-:W-:Y:S05]  /*9640*/  BPT.TRAP 0x1 ;  /* 0x000000040000795c */ /* 0x000fea0000300000 */
[----:B------:R-:W-:-:S04]  /*9650*/  HFMA2 R3, -RZ, RZ, 0, 0 ;  /* 0x00000000ff037431 */ /* 0x000fc800000001ff */
[----:B------:R-:W-:Y:S05]  /*9660*/  RET.REL.NODEC R2 `(_ZN7cutlass13device_kernelINS_4gemm6kernel13GemmUniversalIN4cute5tupleIJiiiiEEENS1_10collective13CollectiveMmaINS1_35MainloopSm100TmaUmmaWarpSpecializedILi13ELi2ELi4ENS5_IJNS4_1CILi1EEESB_SB_EEEEENS5_IJNSA_ILi64EEENSA_ILi176EEESE_EEENS_12float_e4m3_tENS5_IJlSB_lEEESH_SI_NS4_8TiledMMAINS4_8MMA_AtomIJNS4_10MMA_TraitsINS4_19SM100_MMA_F8F6F4_SSEJSH_SH_fSE_SF_NS4_17integral_constantINS4_4UMMA5MajorELSP_0EEESQ_NSN_INSO_7ScaleInELSR_0EEESS_EEEEEENS4_6LayoutISC_NS5_IJNSA_ILi0EEESW_SW_EEEEENS5_IJNS4_10UnderscoreESZ_SZ_EEEEENS4_13SM90_TMA_LOADENS4_14ComposedLayoutINS4_7SwizzleILi2ELi4ELi3EEENS4_18smem_ptr_flag_bitsILi8EEENSV_INS5_IJNSA_ILi8EEESE_EEENS5_IJSE_SB_EEEEEEEvNS4_8identityES12_S1C_vS1D_EENS_8epilogue10collective18CollectiveEpilogueINS1F_23Sm100TmaWarpSpecializedILi1ELi1ELi88ELb0ELb0EEEJSG_NS5_IJNSV_ISE_SB_EENSV_ISF_SB_EEEEESH_SI_SH_SI_NS1F_6fusion15FusionCallbacksIS1J_NS1N_17LinearCombinationISH_fSH_fLNS_15FloatRoundStyleE2EEESG_S1M_JEEENS4_5SM1004TMEM4LOAD25SM100_TMEM_LOAD_16dp32b8xES12_NS13_INS14_ILi0ELi4ELi3EEES17_NSV_INS5_IJS18_NSA_ILi16EEEEEENS5_IJS1Y_SB_EEEEEEENS4_39AutoVectorizingCopyWithAssumedAlignmentILi128EEENS4_14SM90_TMA_STOREES22_S24_S24_EEEvvEEEEvNT_6ParamsE) ;  /* 0xffffff6802647950 */ /* 0x000fea0003c3ffff */
.L_x_162:
[----:B------:R-:W-:-:S00]  /*9670*/  BRA `(.L_x_162) ;  /* 0xfffffffc00fc7947 */ /* 0x000fc0000383ffff */
[----:B------:R-:W-:-:S00]  /*9680*/  NOP ;  /* 0x0000000000007918 */ /* 0x000fc00000000000 */
[----:B------:R-:W-:-:S00]  /*9690*/  NOP ;  /* 0x0000000000007918 */ /* 0x000fc00000000000 */
[----:B------:R-:W-:-:S00]  /*96a0*/  NOP ;  /* 0x0000000000007918 */ /* 0x000fc00000000000 */
[----:B------:R-:W-:-:S00]  /*96b0*/  NOP ;  /* 0x0000000000007918 */ /* 0x000fc00000000000 */
[----:B------:R-:W-:-:S00]  /*96c0*/  NOP ;  /* 0x0000000000007918 */ /* 0x000fc00000000000 */
[----:B------:R-:W-:-:S00]  /*96d0*/  NOP ;  /* 0x0000000000007918 */ /* 0x000fc00000000000 */
[----:B------:R-:W-:-:S00]  /*96e0*/  NOP ;  /* 0x0000000000007918 */ /* 0x000fc00000000000 */
[----:B------:R-:W-:-:S00]  /*96f0*/  NOP ;  /* 0x0000000000007918 */ /* 0x000fc00000000000 */
.L_x_163:


//--------------------- .nv.global.init           --------------------------
	.section	.nv.global.init,"aw",@progbits
.nv.global.init:
	.type		$str$26,@object
	.size		$str$26,($str$25 - $str$26)
$str$26:
        /*0000*/ 	.byte	0x2f, 0x74, 0x6d, 0x70, 0x2f, 0x63, 0x75, 0x74, 0x6c, 0x61, 0x73, 0x73, 0x5f, 0x73, 0x77, 0x65
        /*0010*/ 	.byte	0x65, 0x70, 0x5f, 0x73, 0x72, 0x63, 0x2f, 0x69, 0x6e, 0x63, 0x6c, 0x75, 0x64, 0x65, 0x2f, 0x63
        /*0020*/ 	.byte	0x75, 0x74, 0x65, 0x2f, 0x61, 0x74, 0x6f, 0x6d, 0x2f, 0x63, 0x6f, 0x70, 0x79, 0x5f, 0x74, 0x72
        /*0030*/ 	.byte	0x61, 0x69, 0x74, 0x73, 0x5f, 0x73, 0x6d, 0x31, 0x30, 0x30, 0x2e, 0x68, 0x70, 0x70, 0x00
	.type		$str$25,@object
	.size		$str$25,(__unnamed_1 - $str$25)
$str$25:
        /*003f*/ 	.byte	0x28, 0x28, 0x75, 0x69, 0x6e, 0x74, 0x33, 0x32, 0x5f, 0x74, 0x28, 0x74, 0x68, 0x72, 0x65, 0x61
        /*004f*/ 	.byte	0x64, 0x49, 0x64, 0x78, 0x2e, 0x78, 0x29, 0x20, 0x2f, 0x20, 0x33, 0x32, 0x29, 0x20, 0x25, 0x20
        /*005f*/ 	.byte	0x34, 0x29, 0x20, 0x3d, 0x3d, 0x20, 0x28, 0x28, 0x28, 0x74, 0x6d, 0x65, 0x6d, 0x5f, 0x61, 0x64
        /*006f*/ 	.byte	0x64, 0x72, 0x20, 0x3e, 0x3e, 0x20, 0x31, 0x36, 0x29, 0x20, 0x2f, 0x20, 0x33, 0x32, 0x29, 0x20
        /*007f*/ 	.byte	0x25, 0x20, 0x34, 0x29, 0x00
	.type		__unnamed_1,@object
	.size		__unnamed_1,(.L_1 - __unnamed_1)
__unnamed_1:
        /*0084*/ 	.byte	0x63, 0x6f, 0x6e, 0x73, 0x74, 0x65, 0x78, 0x70, 0x72, 0x20, 0x76, 0x6f, 0x69, 0x64, 0x20, 0x63
        /* <DEDUP_REMOVED lines=36> */
        /*02d4*/ 	.byte	0x3c, 0x30, 0x3e, 0x3e, 0x3e, 0x3e, 0x5d, 0x00
.L_1:


//--------------------- .nv.shared._ZN7cutlass13device_kernelINS_4gemm6kernel13GemmUniversalIN4cute5tupleIJiiiiEEENS1_10collective13CollectiveMmaINS1_35MainloopSm100TmaUmmaWarpSpecializedILi13ELi2ELi4ENS5_IJNS4_1CILi1EEESB_SB_EEEEENS5_IJNSA_ILi64EEENSA_ILi176EEESE_EEENS_12float_e4m3_tENS5_IJlSB_lEEESH_SI_NS4_8TiledMMAINS4_8MMA_AtomIJNS4_10MMA_TraitsINS4_19SM100_MMA_F8F6F4_SSEJSH_SH_fSE_SF_NS4_17integral_constantINS4_4UMMA5MajorELSP_0EEESQ_NSN_INSO_7ScaleInELSR_0EEESS_EEEEEENS4_6LayoutISC_NS5_IJNSA_ILi0EEESW_SW_EEEEENS5_IJNS4_10UnderscoreESZ_SZ_EEEEENS4_13SM90_TMA_LOADENS4_14ComposedLayoutINS4_7SwizzleILi2ELi4ELi3EEENS4_18smem_ptr_flag_bitsILi8EEENSV_INS5_IJNSA_ILi8EEESE_EEENS5_IJSE_SB_EEEEEEEvNS4_8identityES12_S1C_vS1D_EENS_8epilogue10collective18CollectiveEpilogueINS1F_23Sm100TmaWarpSpecializedILi1ELi1ELi88ELb0ELb0EEEJSG_NS5_IJNSV_ISE_SB_EENSV_ISF_SB_EEEEESH_SI_SH_SI_NS1F_6fusion15FusionCallbacksIS1J_NS1N_17LinearCombinationISH_fSH_fLNS_15FloatRoundStyleE2EEESG_S1M_JEEENS4_5SM1004TMEM4LOAD25SM100_TMEM_LOAD_16dp32b8xES12_NS13_INS14_ILi0ELi4ELi3EEES17_NSV_INS5_IJS18_NSA_ILi16EEEEEENS5_IJS1Y_SB_EEEEEEENS4_39AutoVectorizingCopyWithAssumedAlignmentILi128EEENS4_14SM90_TMA_STOREES22_S24_S24_EEEvvEEEEvNT_6ParamsE --------------------------
	.section	.nv.shared._ZN7cutlass13device_kernelINS_4gemm6kernel13GemmUniversalIN4cute5tupleIJiiiiEEENS1_10collective13CollectiveMmaINS1_35MainloopSm100TmaUmmaWarpSpecializedILi13ELi2ELi4ENS5_IJNS4_1CILi1EEESB_SB_EEEEENS5_IJNSA_ILi64EEENSA_ILi176EEESE_EEENS_12float_e4m3_tENS5_IJlSB_lEEESH_SI_NS4_8TiledMMAINS4_8MMA_AtomIJNS4_10MMA_TraitsINS4_19SM100_MMA_F8F6F4_SSEJSH_SH_fSE_SF_NS4_17integral_constantINS4_4UMMA5MajorELSP_0EEESQ_NSN_INSO_7ScaleInELSR_0EEESS_EEEEEENS4_6LayoutISC_NS5_IJNSA_ILi0EEESW_SW_EEEEENS5_IJNS4_10UnderscoreESZ_SZ_EEEEENS4_13SM90_TMA_LOADENS4_14ComposedLayoutINS4_7SwizzleILi2ELi4ELi3EEENS4_18smem_ptr_flag_bitsILi8EEENSV_INS5_IJNSA_ILi8EEESE_EEENS5_IJSE_SB_EEEEEEEvNS4_8identityES12_S1C_vS1D_EENS_8epilogue10collective18CollectiveEpilogueINS1F_23Sm100TmaWarpSpecializedILi1ELi1ELi88ELb0ELb0EEEJSG_NS5_IJNSV_ISE_SB_EENSV_ISF_SB_EEEEESH_SI_SH_SI_NS1F_6fusion15FusionCallbacksIS1J_NS1N_17LinearCombinationISH_fSH_fLNS_15FloatRoundStyleE2EEESG_S1M_JEEENS4_5SM1004TMEM4LOAD25SM100_TMEM_LOAD_16dp32b8xES12_NS13_INS14_ILi0ELi4ELi3EEES17_NSV_INS5_IJS18_NSA_ILi16EEEEEENS5_IJS1Y_SB_EEEEEEENS4_39AutoVectorizingCopyWithAssumedAlignmentILi128EEENS4_14SM90_TMA_STOREES22_S24_S24_EEEvvEEEEvNT_6ParamsE,"aw",@nobits
	.sectionflags	@""
	.align	16
	.zero		1024


//--------------------- .nv.shared.reserved.0     --------------------------
	.section	.nv.shared.reserved.0,"aw",@nobits
	.weak		__nv_reservedSMEM_offset_0_alias
	.size		__nv_reservedSMEM_offset_0_alias, 0, 64
	.other		__nv_reservedSMEM_offset_0_alias,@"STO_CUDA_RESERVED_SHARED STV_DEFAULT"
__nv_reservedSMEM_offset_0_alias:
	.zero		0
.nv.shared.reserved.0:
	.zero		64
	.weak		__nv_reservedSMEM_tcgen05_partition
	.type		__nv_reservedSMEM_tcgen05_partition,@object
	.size		__nv_reservedSMEM_tcgen05_partition,(.L_0 - __nv_reservedSMEM_tcgen05_partition)
__nv_reservedSMEM_tcgen05_partition:
	.zero		32
.L_0:


//--------------------- .nv.global                --------------------------
	.section	.nv.global,"aw",@nobits
.nv.global:
	.type		_ZN40_INTERNAL_311812ff_4_k_cu_86566782_161554cute1_E,@object
	.size		_ZN40_INTERNAL_311812ff_4_k_cu_86566782_161554cute1_E,(_ZN40_INTERNAL_311812ff_4_k_cu_86566782_161554cuda3std3__45__cpo6cbeginE - _ZN40_INTERNAL_311812ff_4_k_cu_86566782_161554cute1_E)
_ZN40_INTERNAL_311812ff_4_k_cu_86566782_161554cute1_E:
	.zero		1
	.type		_ZN40_INTERNAL_311812ff_4_k_cu_86566782_161554cuda3std3__45__cpo6cbeginE,@object
	.size		_ZN40_INTERNAL_311812ff_4_k_cu_86566782_161554cuda3std3__45__cpo6cbeginE,(_ZN40_INTERNAL_311812ff_4_k_cu_86566782_161554cuda3std3__48in_placeE - _ZN40_INTERNAL_311812ff_4_k_cu_86566782_161554cuda3std3__45__cpo6cbeginE)
_ZN40_INTERNAL_311812ff_4_k_cu_86566782_161554cuda3std3__45__cpo6cbeginE:
	.zero		1
	.type		_ZN40_INTERNAL_311812ff_4_k_cu_86566782_161554cuda3std3__48in_placeE,@object
	.size		_ZN40_INTERNAL_311812ff_4_k_cu_86566782_161554cuda3std3__48in_placeE,(_ZN40_INTERNAL_311812ff_4_k_cu_86566782_161554cuda3std6ranges3__45__cpo9iter_moveE - _ZN40_INTERNAL_311812ff_4_k_cu_86566782_161554cuda3std3__48in_placeE)
_ZN40_INTERNAL_311812ff_4_k_cu_86566782_161554cuda3std3__48in_placeE:
	.zero		1
	.type		_ZN40_INTERNAL_311812ff_4_k_cu_86566782_161554cuda3std6ranges3__45__cpo9iter_moveE,@object
	.size		_ZN40_INTERNAL_311812ff_4_k_cu_86566782_161554cuda3std6ranges3__45__cpo9iter_moveE,(_ZN40_INTERNAL_311812ff_4_k_cu_86566782_161554cuda3std3__45__cpo5beginE - _ZN40_INTERNAL_311812ff_4_k_cu_86566782_161554cuda3std6ranges3__45__cpo9iter_moveE)
_ZN40_INTERNAL_311812ff_4_k_cu_86566782_161554cuda3std6ranges3__45__cpo9iter_moveE:
	.zero		1
	.type		_ZN40_INTERNAL_311812ff_4_k_cu_86566782_161554cuda3std3__45__cpo5beginE,@object
	.size		_ZN40_INTERNAL_311812ff_4_k_cu_86566782_161554cuda3std3__45__cpo5beginE,(_ZN40_INTERNAL_311812ff_4_k_cu_86566782_161554cuda3std3__442_GLOBAL__N__311812ff_4_k_cu_86566782_161556ignoreE - _ZN40_INTERNAL_311812ff_4_k_cu_86566782_161554cuda3std3__45__cpo5beginE)
_ZN40_INTERNAL_311812ff_4_k_cu_86566782_161554cuda3std3__45__cpo5beginE:
	.zero		1
	.type		_ZN40_INTERNAL_311812ff_4_k_cu_86566782_161554cuda3std3__442_GLOBAL__N__311812ff_4_k_cu_86566782_161556ignoreE,@object
	.size		_ZN40_INTERNAL_311812ff_4_k_cu_86566782_161554cuda3std3__442_GLOBAL__N__311812ff_4_k_cu_86566782_161556ignoreE,(_ZN40_INTERNAL_311812ff_4_k_cu_86566782_161554cute7productE - _ZN40_INTERNAL_311812ff_4_k_cu_86566782_161554cuda3std3__442_GLOBAL__N__311812ff_4_k_cu_86566782_161556ignoreE)
_ZN40_INTERNAL_311812ff_4_k_cu_86566782_161554cuda3std3__442_GLOBAL__N__311812ff_4_k_cu_86566782_161556ignoreE:
	.zero		1
	.type		_ZN40_INTERNAL_311812ff_4_k_cu_86566782_161554cute7productE,@object
	.size		_ZN40_INTERNAL_311812ff_4_k_cu_86566782_161554cute7productE,(_ZN40_INTERNAL_311812ff_4_k_cu_86566782_161554cuda3std3__45__cpo3endE - _ZN40_INTERNAL_311812ff_4_k_cu_86566782_161554cute7productE)
_ZN40_INTERNAL_311812ff_4_k_cu_86566782_161554cute7productE:
	.zero		1
	.type		_ZN40_INTERNAL_311812ff_4_k_cu_86566782_161554cuda3std3__45__cpo3endE,@object
	.size		_ZN40_INTERNAL_311812ff_4_k_cu_86566782_161554cuda3std3__45__cpo3endE,(_ZN40_INTERNAL_311812ff_4_k_cu_86566782_161554cuda3std3__419piecewise_constructE - _ZN40_INTERNAL_311812ff_4_k_cu_86566782_161554cuda3std3__45__cpo3endE)
_ZN40_INTERNAL_311812ff_4_k_cu_86566782_161554cuda3std3__45__cpo3endE:
	.zero		1
	.type		_ZN40_INTERNAL_311812ff_4_k_cu_86566782_161554cuda3std3__419piecewise_constructE,@object
	.size		_ZN40_INTERNAL_311812ff_4_k_cu_86566782_161554cuda3std3__419piecewise_constructE,(_ZN40_INTERNAL_311812ff_4_k_cu_86566782_161554cuda3std3__45__cpo4cendE - _ZN40_INTERNAL_311812ff_4_k_cu_86566782_161554cuda3std3__419piecewise_constructE)
_ZN40_INTERNAL_311812ff_4_k_cu_86566782_161554cuda3std3__419piecewise_constructE:
	.zero		1
	.type		_ZN40_INTERNAL_311812ff_4_k_cu_86566782_161554cuda3std3__45__cpo4cendE,@object
	.size		_ZN40_INTERNAL_311812ff_4_k_cu_86566782_161554cuda3std3__45__cpo4cendE,(_ZN40_INTERNAL_311812ff_4_k_cu_86566782_161554cuda3std6ranges3__45__cpo4swapE - _ZN40_INTERNAL_311812ff_4_k_cu_86566782_161554cuda3std3__45__cpo4cendE)
_ZN40_INTERNAL_311812ff_4_k_cu_86566782_161554cuda3std3__45__cpo4cendE:
	.zero		1
	.type		_ZN40_INTERNAL_311812ff_4_k_cu_86566782_161554cuda3std6ranges3__45__cpo4swapE,@object
	.size		_ZN40_INTERNAL_311812ff_4_k_cu_86566782_161554cuda3std6ranges3__45__cpo4swapE,(.L_9 - _ZN40_INTERNAL_311812ff_4_k_cu_86566782_161554cuda3std6ranges3__45__cpo4swapE)
_ZN40_INTERNAL_311812ff_4_k_cu_86566782_161554cuda3std6ranges3__45__cpo4swapE:
	.zero		1
.L_9:


//--------------------- .nv.constant0._ZN7cutlass13device_kernelINS_4gemm6kernel13GemmUniversalIN4cute5tupleIJiiiiEEENS1_10collective13CollectiveMmaINS1_35MainloopSm100TmaUmmaWarpSpecializedILi13ELi2ELi4ENS5_IJNS4_1CILi1EEESB_SB_EEEEENS5_IJNSA_ILi64EEENSA_ILi176EEESE_EEENS_12float_e4m3_tENS5_IJlSB_lEEESH_SI_NS4_8TiledMMAINS4_8MMA_AtomIJNS4_10MMA_TraitsINS4_19SM100_MMA_F8F6F4_SSEJSH_SH_fSE_SF_NS4_17integral_constantINS4_4UMMA5MajorELSP_0EEESQ_NSN_INSO_7ScaleInELSR_0EEESS_EEEEEENS4_6LayoutISC_NS5_IJNSA_ILi0EEESW_SW_EEEEENS5_IJNS4_10UnderscoreESZ_SZ_EEEEENS4_13SM90_TMA_LOADENS4_14ComposedLayoutINS4_7SwizzleILi2ELi4ELi3EEENS4_18smem_ptr_flag_bitsILi8EEENSV_INS5_IJNSA_ILi8EEESE_EEENS5_IJSE_SB_EEEEEEEvNS4_8identityES12_S1C_vS1D_EENS_8epilogue10collective18CollectiveEpilogueINS1F_23Sm100TmaWarpSpecializedILi1ELi1ELi88ELb0ELb0EEEJSG_NS5_IJNSV_ISE_SB_EENSV_ISF_SB_EEEEESH_SI_SH_SI_NS1F_6fusion15FusionCallbacksIS1J_NS1N_17LinearCombinationISH_fSH_fLNS_15FloatRoundStyleE2EEESG_S1M_JEEENS4_5SM1004TMEM4LOAD25SM100_TMEM_LOAD_16dp32b8xES12_NS13_INS14_ILi0ELi4ELi3EEES17_NSV_INS5_IJS18_NSA_ILi16EEEEEENS5_IJS1Y_SB_EEEEEEENS4_39AutoVectorizingCopyWithAssumedAlignmentILi128EEENS4_14SM90_TMA_STOREES22_S24_S24_EEEvvEEEEvNT_6ParamsE --------------------------
	.section	.nv.constant0._ZN7cutlass13device_kernelINS_4gemm6kernel13GemmUniversalIN4cute5tupleIJiiiiEEENS1_10collective13CollectiveMmaINS1_35MainloopSm100TmaUmmaWarpSpecializedILi13ELi2ELi4ENS5_IJNS4_1CILi1EEESB_SB_EEEEENS5_IJNSA_ILi64EEENSA_ILi176EEESE_EEENS_12float_e4m3_tENS5_IJlSB_lEEESH_SI_NS4_8TiledMMAINS4_8MMA_AtomIJNS4_10MMA_TraitsINS4_19SM100_MMA_F8F6F4_SSEJSH_SH_fSE_SF_NS4_17integral_constantINS4_4UMMA5MajorELSP_0EEESQ_NSN_INSO_7ScaleInELSR_0EEESS_EEEEEENS4_6LayoutISC_NS5_IJNSA_ILi0EEESW_SW_EEEEENS5_IJNS4_10UnderscoreESZ_SZ_EEEEENS4_13SM90_TMA_LOADENS4_14ComposedLayoutINS4_7SwizzleILi2ELi4ELi3EEENS4_18smem_ptr_flag_bitsILi8EEENSV_INS5_IJNSA_ILi8EEESE_EEENS5_IJSE_SB_EEEEEEEvNS4_8identityES12_S1C_vS1D_EENS_8epilogue10collective18CollectiveEpilogueINS1F_23Sm100TmaWarpSpecializedILi1ELi1ELi88ELb0ELb0EEEJSG_NS5_IJNSV_ISE_SB_EENSV_ISF_SB_EEEEESH_SI_SH_SI_NS1F_6fusion15FusionCallbacksIS1J_NS1N_17LinearCombinationISH_fSH_fLNS_15FloatRoundStyleE2EEESG_S1M_JEEENS4_5SM1004TMEM4LOAD25SM100_TMEM_LOAD_16dp32b8xES12_NS13_INS14_ILi0ELi4ELi3EEES17_NSV_INS5_IJS18_NSA_ILi16EEEEEENS5_IJS1Y_SB_EEEEEEENS4_39AutoVectorizingCopyWithAssumedAlignmentILi128EEENS4_14SM90_TMA_STOREES22_S24_S24_EEEvvEEEEvNT_6ParamsE,"a",@progbits
	.sectionflags	@""
	.align	4
.nv.constant0._ZN7cutlass13device_kernelINS_4gemm6kernel13GemmUniversalIN4cute5tupleIJiiiiEEENS1_10collective13CollectiveMmaINS1_35MainloopSm100TmaUmmaWarpSpecializedILi13ELi2ELi4ENS5_IJNS4_1CILi1EEESB_SB_EEEEENS5_IJNSA_ILi64EEENSA_ILi176EEESE_EEENS_12float_e4m3_tENS5_IJlSB_lEEESH_SI_NS4_8TiledMMAINS4_8MMA_AtomIJNS4_10MMA_TraitsINS4_19SM100_MMA_F8F6F4_SSEJSH_SH_fSE_SF_NS4_17integral_constantINS4_4UMMA5MajorELSP_0EEESQ_NSN_INSO_7ScaleInELSR_0EEESS_EEEEEENS4_6LayoutISC_NS5_IJNSA_ILi0EEESW_SW_EEEEENS5_IJNS4_10UnderscoreESZ_SZ_EEEEENS4_13SM90_TMA_LOADENS4_14ComposedLayoutINS4_7SwizzleILi2ELi4ELi3EEENS4_18smem_ptr_flag_bitsILi8EEENSV_INS5_IJNSA_ILi8EEESE_EEENS5_IJSE_SB_EEEEEEEvNS4_8identityES12_S1C_vS1D_EENS_8epilogue10collective18CollectiveEpilogueINS1F_23Sm100TmaWarpSpecializedILi1ELi1ELi88ELb0ELb0EEEJSG_NS5_IJNSV_ISE_SB_EENSV_ISF_SB_EEEEESH_SI_SH_SI_NS1F_6fusion15FusionCallbacksIS1J_NS1N_17LinearCombinationISH_fSH_fLNS_15FloatRoundStyleE2EEESG_S1M_JEEENS4_5SM1004TMEM4LOAD25SM100_TMEM_LOAD_16dp32b8xES12_NS13_INS14_ILi0ELi4ELi3EEES17_NSV_INS5_IJS18_NSA_ILi16EEEEEENS5_IJS1Y_SB_EEEEEEENS4_39AutoVectorizingCopyWithAssumedAlignmentILi128EEENS4_14SM90_TMA_STOREES22_S24_S24_EEEvvEEEEvNT_6ParamsE:
	.zero		2944


//--------------------- SYMBOLS --------------------------

	.type		.nv.reservedSmem.offset0,@object
	.size		.nv.reservedSmem.offset0,0x4
	.type		.nv.reservedSmem.cap,@object
	.size		.nv.reservedSmem.cap,0x4
	.type		__assertfail,@function
